	.target	sm_100a

	.elftype	@"ET_EXEC"


//--------------------- .note.nv.tkinfo           --------------------------
	.section	.note.nv.tkinfo,"",@"SHT_NOTE"
	.sectionflags	@"SHF_NOTE_NV_TKINFO"
	.tkinfo
        /*0018*/ 	.word	0x00000002
        /*0030*/ 	.string	""
        /*0030*/ 	.string	"ptxas"
        /*0030*/ 	.string	"Cuda compilation tools, release 13.0, V13.0.88"
        /*0030*/ 	.string	"Build cuda_13.0.r13.0/compiler.36424714_0"
        /*0030*/ 	.string	"-arch sm_100a -m 64 "



//--------------------- .note.nv.cuinfo           --------------------------
	.section	.note.nv.cuinfo,"",@"SHT_NOTE"
	.sectionflags	@"SHF_NOTE_NV_CUINFO"
        /*0018*/ 	.short	0x0002
        /*001a*/ 	.short	0x0064
        /*001c*/ 	.short	0x0082
	.zero		2


//--------------------- .nv.info                  --------------------------
	.section	.nv.info,"",@"SHT_CUDA_INFO"
	.align	4


	//----- nvinfo : EIATTR_REGCOUNT
	.align		4
        /*0000*/ 	.byte	0x04, 0x2f
        /*0002*/ 	.short	(.L_12 - .L_11)
	.align		4
.L_11:
        /*0004*/ 	.word	index@(_ZN7cutlass13device_kernelIN5flash11enable_sm90INS1_16FlashAttnFwdSm90INS1_25CollectiveMainloopFwdSm90ILi2EN4cute5tupleIJNS5_1CILi1EEES8_S8_EEENS6_IJNS7_ILi192EEENS7_ILi128EEENS7_ILi96EEEEEELi96ENS_12float_e4m3_tEfNS_4arch4Sm90ELb1ELb0ELb1ELb1ELb0ELb1ELb0ELb1ELb1ELb0ELb0ELb0EEENS1_21CollectiveEpilogueFwdINS6_IJSA_SC_SB_EEES9_NS_10bfloat16_tESG_Li384ELb1ELb0ELb0ELb1EEENS1_36VarlenDynamicPersistentTileSchedulerILi192ELi128ELi384ELi128ELb0ELb0ELb1ELb1ELb1ELb1EEEEEEEEEvNT_6ParamsE)
        /*0008*/ 	.word	0x00000004


	//----- nvinfo : EIATTR_FRAME_SIZE
	.align		4
.L_12:
        /*000c*/ 	.byte	0x04, 0x11
        /*000e*/ 	.short	(.L_14 - .L_13)
	.align		4
.L_13:
        /*0010*/ 	.word	index@(_ZN7cutlass13device_kernelIN5flash11enable_sm90INS1_16FlashAttnFwdSm90INS1_25CollectiveMainloopFwdSm90ILi2EN4cute5tupleIJNS5_1CILi1EEES8_S8_EEENS6_IJNS7_ILi192EEENS7_ILi128EEENS7_ILi96EEEEEELi96ENS_12float_e4m3_tEfNS_4arch4Sm90ELb1ELb0ELb1ELb1ELb0ELb1ELb0ELb1ELb1ELb0ELb0ELb0EEENS1_21CollectiveEpilogueFwdINS6_IJSA_SC_SB_EEES9_NS_10bfloat16_tESG_Li384ELb1ELb0ELb0ELb1EEENS1_36VarlenDynamicPersistentTileSchedulerILi192ELi128ELi384ELi128ELb0ELb0ELb1ELb1ELb1ELb1EEEEEEEEEvNT_6ParamsE)
        /*0014*/ 	.word	0x00000000


	//----- nvinfo : EIATTR_REGCOUNT
	.align		4
.L_14:
        /*0018*/ 	.byte	0x04, 0x2f
        /*001a*/ 	.short	(.L_16 - .L_15)
	.align		4
.L_15:
        /*001c*/ 	.word	index@(_ZN7cutlass13device_kernelIN5flash11enable_sm90INS1_16FlashAttnFwdSm90INS1_25CollectiveMainloopFwdSm90ILi2EN4cute5tupleIJNS5_1CILi1EEES8_S8_EEENS6_IJNS7_ILi192EEENS7_ILi128EEENS7_ILi96EEEEEELi96ENS_12float_e4m3_tEfNS_4arch4Sm90ELb1ELb0ELb1ELb1ELb0ELb0ELb0ELb1ELb1ELb0ELb0ELb0EEENS1_21CollectiveEpilogueFwdINS6_IJSA_SC_SB_EEES9_NS_10bfloat16_tESG_Li384ELb1ELb0ELb0ELb1EEENS1_36VarlenDynamicPersistentTileSchedulerILi192ELi128ELi384ELi128ELb0ELb0ELb1ELb1ELb1ELb1EEEEEEEEEvNT_6ParamsE)
        /*0020*/ 	.word	0x00000004


	//----- nvinfo : EIATTR_FRAME_SIZE
	.align		4
.L_16:
        /*0024*/ 	.byte	0x04, 0x11
        /*0026*/ 	.short	(.L_18 - .L_17)
	.align		4
.L_17:
        /*0028*/ 	.word	index@(_ZN7cutlass13device_kernelIN5flash11enable_sm90INS1_16FlashAttnFwdSm90INS1_25CollectiveMainloopFwdSm90ILi2EN4cute5tupleIJNS5_1CILi1EEES8_S8_EEENS6_IJNS7_ILi192EEENS7_ILi128EEENS7_ILi96EEEEEELi96ENS_12float_e4m3_tEfNS_4arch4Sm90ELb1ELb0ELb1ELb1ELb0ELb0ELb0ELb1ELb1ELb0ELb0ELb0EEENS1_21CollectiveEpilogueFwdINS6_IJSA_SC_SB_EEES9_NS_10bfloat16_tESG_Li384ELb1ELb0ELb0ELb1EEENS1_36VarlenDynamicPersistentTileSchedulerILi192ELi128ELi384ELi128ELb0ELb0ELb1ELb1ELb1ELb1EEEEEEEEEvNT_6ParamsE)
        /*002c*/ 	.word	0x00000000


	//----- nvinfo : EIATTR_REGCOUNT
	.align		4
.L_18:
        /*0030*/ 	.byte	0x04, 0x2f
        /*0032*/ 	.short	(.L_20 - .L_19)
	.align		4
.L_19:
        /*0034*/ 	.word	index@(_ZN7cutlass13device_kernelIN5flash11enable_sm90INS1_16FlashAttnFwdSm90INS1_25CollectiveMainloopFwdSm90ILi2EN4cute5tupleIJNS5_1CILi1EEES8_S8_EEENS6_IJNS7_ILi192EEENS7_ILi128EEENS7_ILi96EEEEEELi96ENS_12float_e4m3_tEfNS_4arch4Sm90ELb1ELb0ELb1ELb0ELb0ELb0ELb0ELb1ELb1ELb0ELb0ELb0EEENS1_21CollectiveEpilogueFwdINS6_IJSA_SC_SB_EEES9_NS_10bfloat16_tESG_Li384ELb0ELb0ELb0ELb1EEENS1_30DynamicPersistentTileSchedulerILi384ELi128ELb0ELb0ELb1EEEEEEEEEvNT_6ParamsE)
        /*0038*/ 	.word	0x00000004


	//----- nvinfo : EIATTR_FRAME_SIZE
	.align		4
.L_20:
        /*003c*/ 	.byte	0x04, 0x11
        /*003e*/ 	.short	(.L_22 - .L_21)
	.align		4
.L_21:
        /*0040*/ 	.word	index@(_ZN7cutlass13device_kernelIN5flash11enable_sm90INS1_16FlashAttnFwdSm90INS1_25CollectiveMainloopFwdSm90ILi2EN4cute5tupleIJNS5_1CILi1EEES8_S8_EEENS6_IJNS7_ILi192EEENS7_ILi128EEENS7_ILi96EEEEEELi96ENS_12float_e4m3_tEfNS_4arch4Sm90ELb1ELb0ELb1ELb0ELb0ELb0ELb0ELb1ELb1ELb0ELb0ELb0EEENS1_21CollectiveEpilogueFwdINS6_IJSA_SC_SB_EEES9_NS_10bfloat16_tESG_Li384ELb0ELb0ELb0ELb1EEENS1_30DynamicPersistentTileSchedulerILi384ELi128ELb0ELb0ELb1EEEEEEEEEvNT_6ParamsE)
        /*0044*/ 	.word	0x00000000


	//----- nvinfo : EIATTR_REGCOUNT
	.align		4
.L_22:
        /*0048*/ 	.byte	0x04, 0x2f
        /*004a*/ 	.short	(.L_24 - .L_23)
	.align		4
.L_23:
        /*004c*/ 	.word	index@(_ZN7cutlass13device_kernelIN5flash11enable_sm90INS1_16FlashAttnFwdSm90INS1_25CollectiveMainloopFwdSm90ILi2EN4cute5tupleIJNS5_1CILi1EEES8_S8_EEENS6_IJNS7_ILi192EEENS7_ILi128EEENS7_ILi96EEEEEELi96ENS_12float_e4m3_tEfNS_4arch4Sm90ELb0ELb1ELb1ELb1ELb0ELb1ELb0ELb1ELb1ELb0ELb0ELb0EEENS1_21CollectiveEpilogueFwdINS6_IJSA_SC_SB_EEES9_NS_10bfloat16_tESG_Li384ELb1ELb0ELb0ELb1EEENS1_36VarlenDynamicPersistentTileSchedulerILi192ELi128ELi384ELi128ELb0ELb0ELb1ELb1ELb0ELb1EEEEEEEEEvNT_6ParamsE)
        /*0050*/ 	.word	0x00000004


	//----- nvinfo : EIATTR_FRAME_SIZE
	.align		4
.L_24:
        /*0054*/ 	.byte	0x04, 0x11
        /*0056*/ 	.short	(.L_26 - .L_25)
	.align		4
.L_25:
        /*0058*/ 	.word	index@(_ZN7cutlass13device_kernelIN5flash11enable_sm90INS1_16FlashAttnFwdSm90INS1_25CollectiveMainloopFwdSm90ILi2EN4cute5tupleIJNS5_1CILi1EEES8_S8_EEENS6_IJNS7_ILi192EEENS7_ILi128EEENS7_ILi96EEEEEELi96ENS_12float_e4m3_tEfNS_4arch4Sm90ELb0ELb1ELb1ELb1ELb0ELb1ELb0ELb1ELb1ELb0ELb0ELb0EEENS1_21CollectiveEpilogueFwdINS6_IJSA_SC_SB_EEES9_NS_10bfloat16_tESG_Li384ELb1ELb0ELb0ELb1EEENS1_36VarlenDynamicPersistentTileSchedulerILi192ELi128ELi384ELi128ELb0ELb0ELb1ELb1ELb0ELb1EEEEEEEEEvNT_6ParamsE)
        /*005c*/ 	.word	0x00000000


	//----- nvinfo : EIATTR_REGCOUNT
	.align		4
.L_26:
        /*0060*/ 	.byte	0x04, 0x2f
        /*0062*/ 	.short	(.L_28 - .L_27)
	.align		4
.L_27:
        /*0064*/ 	.word	index@(_ZN7cutlass13device_kernelIN5flash11enable_sm90INS1_16FlashAttnFwdSm90INS1_25CollectiveMainloopFwdSm90ILi2EN4cute5tupleIJNS5_1CILi1EEES8_S8_EEENS6_IJNS7_ILi192EEENS7_ILi128EEENS7_ILi96EEEEEELi96ENS_12float_e4m3_tEfNS_4arch4Sm90ELb0ELb1ELb1ELb1ELb0ELb0ELb0ELb1ELb1ELb0ELb0ELb0EEENS1_21CollectiveEpilogueFwdINS6_IJSA_SC_SB_EEES9_NS_10bfloat16_tESG_Li384ELb1ELb0ELb0ELb1EEENS1_36VarlenDynamicPersistentTileSchedulerILi192ELi128ELi384ELi128ELb0ELb0ELb1ELb1ELb0ELb1EEEEEEEEEvNT_6ParamsE)
        /*0068*/ 	.word	0x00000004


	//----- nvinfo : EIATTR_FRAME_SIZE
	.align		4
.L_28:
        /*006c*/ 	.byte	0x04, 0x11
        /*006e*/ 	.short	(.L_30 - .L_29)
	.align		4
.L_29:
        /*0070*/ 	.word	index@(_ZN7cutlass13device_kernelIN5flash11enable_sm90INS1_16FlashAttnFwdSm90INS1_25CollectiveMainloopFwdSm90ILi2EN4cute5tupleIJNS5_1CILi1EEES8_S8_EEENS6_IJNS7_ILi192EEENS7_ILi128EEENS7_ILi96EEEEEELi96ENS_12float_e4m3_tEfNS_4arch4Sm90ELb0ELb1ELb1ELb1ELb0ELb0ELb0ELb1ELb1ELb0ELb0ELb0EEENS1_21CollectiveEpilogueFwdINS6_IJSA_SC_SB_EEES9_NS_10bfloat16_tESG_Li384ELb1ELb0ELb0ELb1EEENS1_36VarlenDynamicPersistentTileSchedulerILi192ELi128ELi384ELi128ELb0ELb0ELb1ELb1ELb0ELb1EEEEEEEEEvNT_6ParamsE)
        /*0074*/ 	.word	0x00000000


	//----- nvinfo : EIATTR_REGCOUNT
	.align		4
.L_30:
        /*0078*/ 	.byte	0x04, 0x2f
        /*007a*/ 	.short	(.L_32 - .L_31)
	.align		4
.L_31:
        /*007c*/ 	.word	index@(_ZN7cutlass13device_kernelIN5flash11enable_sm90INS1_16FlashAttnFwdSm90INS1_25CollectiveMainloopFwdSm90ILi2EN4cute5tupleIJNS5_1CILi1EEES8_S8_EEENS6_IJNS7_ILi192EEENS7_ILi128EEENS7_ILi96EEEEEELi96ENS_12float_e4m3_tEfNS_4arch4Sm90ELb0ELb1ELb1ELb0ELb0ELb0ELb0ELb1ELb1ELb0ELb0ELb0EEENS1_21CollectiveEpilogueFwdINS6_IJSA_SC_SB_EEES9_NS_10bfloat16_tESG_Li384ELb0ELb0ELb0ELb1EEENS1_30DynamicPersistentTileSchedulerILi384ELi128ELb0ELb0ELb1EEEEEEEEEvNT_6ParamsE)
        /*0080*/ 	.word	0x00000004


	//----- nvinfo : EIATTR_FRAME_SIZE
	.align		4
.L_32:
        /*0084*/ 	.byte	0x04, 0x11
        /*0086*/ 	.short	(.L_34 - .L_33)
	.align		4
.L_33:
        /*0088*/ 	.word	index@(_ZN7cutlass13device_kernelIN5flash11enable_sm90INS1_16FlashAttnFwdSm90INS1_25CollectiveMainloopFwdSm90ILi2EN4cute5tupleIJNS5_1CILi1EEES8_S8_EEENS6_IJNS7_ILi192EEENS7_ILi128EEENS7_ILi96EEEEEELi96ENS_12float_e4m3_tEfNS_4arch4Sm90ELb0ELb1ELb1ELb0ELb0ELb0ELb0ELb1ELb1ELb0ELb0ELb0EEENS1_21CollectiveEpilogueFwdINS6_IJSA_SC_SB_EEES9_NS_10bfloat16_tESG_Li384ELb0ELb0ELb0ELb1EEENS1_30DynamicPersistentTileSchedulerILi384ELi128ELb0ELb0ELb1EEEEEEEEEvNT_6ParamsE)
        /*008c*/ 	.word	0x00000000


	//----- nvinfo : EIATTR_REGCOUNT
	.align		4
.L_34:
        /*0090*/ 	.byte	0x04, 0x2f
        /*0092*/ 	.short	(.L_36 - .L_35)
	.align		4
.L_35:
        /*0094*/ 	.word	index@(_ZN7cutlass13device_kernelIN5flash11enable_sm90INS1_16FlashAttnFwdSm90INS1_25CollectiveMainloopFwdSm90ILi2EN4cute5tupleIJNS5_1CILi1EEES8_S8_EEENS6_IJNS7_ILi192EEENS7_ILi128EEENS7_ILi96EEEEEELi96ENS_12float_e4m3_tEfNS_4arch4Sm90ELb0ELb0ELb1ELb1ELb0ELb1ELb0ELb1ELb1ELb0ELb0ELb0EEENS1_21CollectiveEpilogueFwdINS6_IJSA_SC_SB_EEES9_NS_10bfloat16_tESG_Li384ELb1ELb0ELb0ELb1EEENS1_36VarlenDynamicPersistentTileSchedulerILi192ELi128ELi384ELi128ELb0ELb0ELb1ELb0ELb1ELb1EEEEEEEEEvNT_6ParamsE)
        /*0098*/ 	.word	0x00000004


	//----- nvinfo : EIATTR_FRAME_SIZE
	.align		4
.L_36:
        /*009c*/ 	.byte	0x04, 0x11
        /*009e*/ 	.short	(.L_38 - .L_37)
	.align		4
.L_37:
        /*00a0*/ 	.word	index@(_ZN7cutlass13device_kernelIN5flash11enable_sm90INS1_16FlashAttnFwdSm90INS1_25CollectiveMainloopFwdSm90ILi2EN4cute5tupleIJNS5_1CILi1EEES8_S8_EEENS6_IJNS7_ILi192EEENS7_ILi128EEENS7_ILi96EEEEEELi96ENS_12float_e4m3_tEfNS_4arch4Sm90ELb0ELb0ELb1ELb1ELb0ELb1ELb0ELb1ELb1ELb0ELb0ELb0EEENS1_21CollectiveEpilogueFwdINS6_IJSA_SC_SB_EEES9_NS_10bfloat16_tESG_Li384ELb1ELb0ELb0ELb1EEENS1_36VarlenDynamicPersistentTileSchedulerILi192ELi128ELi384ELi128ELb0ELb0ELb1ELb0ELb1ELb1EEEEEEEEEvNT_6ParamsE)
        /*00a4*/ 	.word	0x00000000


	//----- nvinfo : EIATTR_REGCOUNT
	.align		4
.L_38:
        /*00a8*/ 	.byte	0x04, 0x2f
        /*00aa*/ 	.short	(.L_40 - .L_39)
	.align		4
.L_39:
        /*00ac*/ 	.word	index@(_ZN7cutlass13device_kernelIN5flash11enable_sm90INS1_16FlashAttnFwdSm90INS1_25CollectiveMainloopFwdSm90ILi2EN4cute5tupleIJNS5_1CILi1EEES8_S8_EEENS6_IJNS7_ILi192EEENS7_ILi128EEENS7_ILi96EEEEEELi96ENS_12float_e4m3_tEfNS_4arch4Sm90ELb0ELb0ELb1ELb1ELb0ELb0ELb0ELb1ELb1ELb0ELb0ELb0EEENS1_21CollectiveEpilogueFwdINS6_IJSA_SC_SB_EEES9_NS_10bfloat16_tESG_Li384ELb1ELb0ELb0ELb1EEENS1_36VarlenDynamicPersistentTileSchedulerILi192ELi128ELi384ELi128ELb0ELb0ELb1ELb0ELb1ELb1EEEEEEEEEvNT_6ParamsE)
        /*00b0*/ 	.word	0x00000004


	//----- nvinfo : EIATTR_FRAME_SIZE
	.align		4
.L_40:
        /*00b4*/ 	.byte	0x04, 0x11
        /*00b6*/ 	.short	(.L_42 - .L_41)
	.align		4
.L_41:
        /*00b8*/ 	.word	index@(_ZN7cutlass13device_kernelIN5flash11enable_sm90INS1_16FlashAttnFwdSm90INS1_25CollectiveMainloopFwdSm90ILi2EN4cute5tupleIJNS5_1CILi1EEES8_S8_EEENS6_IJNS7_ILi192EEENS7_ILi128EEENS7_ILi96EEEEEELi96ENS_12float_e4m3_tEfNS_4arch4Sm90ELb0ELb0ELb1ELb1ELb0ELb0ELb0ELb1ELb1ELb0ELb0ELb0EEENS1_21CollectiveEpilogueFwdINS6_IJSA_SC_SB_EEES9_NS_10bfloat16_tESG_Li384ELb1ELb0ELb0ELb1EEENS1_36VarlenDynamicPersistentTileSchedulerILi192ELi128ELi384ELi128ELb0ELb0ELb1ELb0ELb1ELb1EEEEEEEEEvNT_6ParamsE)
        /*00bc*/ 	.word	0x00000000


	//----- nvinfo : EIATTR_REGCOUNT
	.align		4
.L_42:
        /*00c0*/ 	.byte	0x04, 0x2f
        /*00c2*/ 	.short	(.L_44 - .L_43)
	.align		4
.L_43:
        /*00c4*/ 	.word	index@(_ZN7cutlass13device_kernelIN5flash11enable_sm90INS1_16FlashAttnFwdSm90INS1_25CollectiveMainloopFwdSm90ILi2EN4cute5tupleIJNS5_1CILi1EEES8_S8_EEENS6_IJNS7_ILi192EEENS7_ILi128EEENS7_ILi96EEEEEELi96ENS_12float_e4m3_tEfNS_4arch4Sm90ELb0ELb0ELb1ELb0ELb0ELb0ELb0ELb1ELb1ELb0ELb0ELb0EEENS1_21CollectiveEpilogueFwdINS6_IJSA_SC_SB_EEES9_NS_10bfloat16_tESG_Li384ELb0ELb0ELb0ELb1EEENS1_29StaticPersistentTileSchedulerILb0EEEEEEEEEvNT_6ParamsE)
        /*00c8*/ 	.word	0x00000004


	//----- nvinfo : EIATTR_FRAME_SIZE
	.align		4
.L_44:
        /*00cc*/ 	.byte	0x04, 0x11
        /*00ce*/ 	.short	(.L_46 - .L_45)
	.align		4
.L_45:
        /*00d0*/ 	.word	index@(_ZN7cutlass13device_kernelIN5flash11enable_sm90INS1_16FlashAttnFwdSm90INS1_25CollectiveMainloopFwdSm90ILi2EN4cute5tupleIJNS5_1CILi1EEES8_S8_EEENS6_IJNS7_ILi192EEENS7_ILi128EEENS7_ILi96EEEEEELi96ENS_12float_e4m3_tEfNS_4arch4Sm90ELb0ELb0ELb1ELb0ELb0ELb0ELb0ELb1ELb1ELb0ELb0ELb0EEENS1_21CollectiveEpilogueFwdINS6_IJSA_SC_SB_EEES9_NS_10bfloat16_tESG_Li384ELb0ELb0ELb0ELb1EEENS1_29StaticPersistentTileSchedulerILb0EEEEEEEEEvNT_6ParamsE)
        /*00d4*/ 	.word	0x00000000


	//----- nvinfo : EIATTR_MIN_STACK_SIZE
	.align		4
.L_46:
        /*00d8*/ 	.byte	0x04, 0x12
        /*00da*/ 	.short	(.L_48 - .L_47)
	.align		4
.L_47:
        /*00dc*/ 	.word	index@(_ZN7cutlass13device_kernelIN5flash11enable_sm90INS1_16FlashAttnFwdSm90INS1_25CollectiveMainloopFwdSm90ILi2EN4cute5tupleIJNS5_1CILi1EEES8_S8_EEENS6_IJNS7_ILi192EEENS7_ILi128EEENS7_ILi96EEEEEELi96ENS_12float_e4m3_tEfNS_4arch4Sm90ELb0ELb0ELb1ELb0ELb0ELb0ELb0ELb1ELb1ELb0ELb0ELb0EEENS1_21CollectiveEpilogueFwdINS6_IJSA_SC_SB_EEES9_NS_10bfloat16_tESG_Li384ELb0ELb0ELb0ELb1EEENS1_29StaticPersistentTileSchedulerILb0EEEEEEEEEvNT_6ParamsE)
        /*00e0*/ 	.word	0x00000000


	//----- nvinfo : EIATTR_MIN_STACK_SIZE
	.align		4
.L_48:
        /*00e4*/ 	.byte	0x04, 0x12
        /*00e6*/ 	.short	(.L_50 - .L_49)
	.align		4
.L_49:
        /*00e8*/ 	.word	index@(_ZN7cutlass13device_kernelIN5flash11enable_sm90INS1_16FlashAttnFwdSm90INS1_25CollectiveMainloopFwdSm90ILi2EN4cute5tupleIJNS5_1CILi1EEES8_S8_EEENS6_IJNS7_ILi192EEENS7_ILi128EEENS7_ILi96EEEEEELi96ENS_12float_e4m3_tEfNS_4arch4Sm90ELb0ELb0ELb1ELb1ELb0ELb0ELb0ELb1ELb1ELb0ELb0ELb0EEENS1_21CollectiveEpilogueFwdINS6_IJSA_SC_SB_EEES9_NS_10bfloat16_tESG_Li384ELb1ELb0ELb0ELb1EEENS1_36VarlenDynamicPersistentTileSchedulerILi192ELi128ELi384ELi128ELb0ELb0ELb1ELb0ELb1ELb1EEEEEEEEEvNT_6ParamsE)
        /*00ec*/ 	.word	0x00000000


	//----- nvinfo : EIATTR_MIN_STACK_SIZE
	.align		4
.L_50:
        /*00f0*/ 	.byte	0x04, 0x12
        /*00f2*/ 	.short	(.L_52 - .L_51)
	.align		4
.L_51:
        /*00f4*/ 	.word	index@(_ZN7cutlass13device_kernelIN5flash11enable_sm90INS1_16FlashAttnFwdSm90INS1_25CollectiveMainloopFwdSm90ILi2EN4cute5tupleIJNS5_1CILi1EEES8_S8_EEENS6_IJNS7_ILi192EEENS7_ILi128EEENS7_ILi96EEEEEELi96ENS_12float_e4m3_tEfNS_4arch4Sm90ELb0ELb0ELb1ELb1ELb0ELb1ELb0ELb1ELb1ELb0ELb0ELb0EEENS1_21CollectiveEpilogueFwdINS6_IJSA_SC_SB_EEES9_NS_10bfloat16_tESG_Li384ELb1ELb0ELb0ELb1EEENS1_36VarlenDynamicPersistentTileSchedulerILi192ELi128ELi384ELi128ELb0ELb0ELb1ELb0ELb1ELb1EEEEEEEEEvNT_6ParamsE)
        /*00f8*/ 	.word	0x00000000


	//----- nvinfo : EIATTR_MIN_STACK_SIZE
	.align		4
.L_52:
        /*00fc*/ 	.byte	0x04, 0x12
        /*00fe*/ 	.short	(.L_54 - .L_53)
	.align		4
.L_53:
        /*0100*/ 	.word	index@(_ZN7cutlass13device_kernelIN5flash11enable_sm90INS1_16FlashAttnFwdSm90INS1_25CollectiveMainloopFwdSm90ILi2EN4cute5tupleIJNS5_1CILi1EEES8_S8_EEENS6_IJNS7_ILi192EEENS7_ILi128EEENS7_ILi96EEEEEELi96ENS_12float_e4m3_tEfNS_4arch4Sm90ELb0ELb1ELb1ELb0ELb0ELb0ELb0ELb1ELb1ELb0ELb0ELb0EEENS1_21CollectiveEpilogueFwdINS6_IJSA_SC_SB_EEES9_NS_10bfloat16_tESG_Li384ELb0ELb0ELb0ELb1EEENS1_30DynamicPersistentTileSchedulerILi384ELi128ELb0ELb0ELb1EEEEEEEEEvNT_6ParamsE)
        /*0104*/ 	.word	0x00000000


	//----- nvinfo : EIATTR_MIN_STACK_SIZE
	.align		4
.L_54:
        /*0108*/ 	.byte	0x04, 0x12
        /*010a*/ 	.short	(.L_56 - .L_55)
	.align		4
.L_55:
        /*010c*/ 	.word	index@(_ZN7cutlass13device_kernelIN5flash11enable_sm90INS1_16FlashAttnFwdSm90INS1_25CollectiveMainloopFwdSm90ILi2EN4cute5tupleIJNS5_1CILi1EEES8_S8_EEENS6_IJNS7_ILi192EEENS7_ILi128EEENS7_ILi96EEEEEELi96ENS_12float_e4m3_tEfNS_4arch4Sm90ELb0ELb1ELb1ELb1ELb0ELb0ELb0ELb1ELb1ELb0ELb0ELb0EEENS1_21CollectiveEpilogueFwdINS6_IJSA_SC_SB_EEES9_NS_10bfloat16_tESG_Li384ELb1ELb0ELb0ELb1EEENS1_36VarlenDynamicPersistentTileSchedulerILi192ELi128ELi384ELi128ELb0ELb0ELb1ELb1ELb0ELb1EEEEEEEEEvNT_6ParamsE)
        /*0110*/ 	.word	0x00000000


	//----- nvinfo : EIATTR_MIN_STACK_SIZE
	.align		4
.L_56:
        /*0114*/ 	.byte	0x04, 0x12
        /*0116*/ 	.short	(.L_58 - .L_57)
	.align		4
.L_57:
        /*0118*/ 	.word	index@(_ZN7cutlass13device_kernelIN5flash11enable_sm90INS1_16FlashAttnFwdSm90INS1_25CollectiveMainloopFwdSm90ILi2EN4cute5tupleIJNS5_1CILi1EEES8_S8_EEENS6_IJNS7_ILi192EEENS7_ILi128EEENS7_ILi96EEEEEELi96ENS_12float_e4m3_tEfNS_4arch4Sm90ELb0ELb1ELb1ELb1ELb0ELb1ELb0ELb1ELb1ELb0ELb0ELb0EEENS1_21CollectiveEpilogueFwdINS6_IJSA_SC_SB_EEES9_NS_10bfloat16_tESG_Li384ELb1ELb0ELb0ELb1EEENS1_36VarlenDynamicPersistentTileSchedulerILi192ELi128ELi384ELi128ELb0ELb0ELb1ELb1ELb0ELb1EEEEEEEEEvNT_6ParamsE)
        /*011c*/ 	.word	0x00000000


	//----- nvinfo : EIATTR_MIN_STACK_SIZE
	.align		4
.L_58:
        /*0120*/ 	.byte	0x04, 0x12
        /*0122*/ 	.short	(.L_60 - .L_59)
	.align		4
.L_59:
        /*0124*/ 	.word	index@(_ZN7cutlass13device_kernelIN5flash11enable_sm90INS1_16FlashAttnFwdSm90INS1_25CollectiveMainloopFwdSm90ILi2EN4cute5tupleIJNS5_1CILi1EEES8_S8_EEENS6_IJNS7_ILi192EEENS7_ILi128EEENS7_ILi96EEEEEELi96ENS_12float_e4m3_tEfNS_4arch4Sm90ELb1ELb0ELb1ELb0ELb0ELb0ELb0ELb1ELb1ELb0ELb0ELb0EEENS1_21CollectiveEpilogueFwdINS6_IJSA_SC_SB_EEES9_NS_10bfloat16_tESG_Li384ELb0ELb0ELb0ELb1EEENS1_30DynamicPersistentTileSchedulerILi384ELi128ELb0ELb0ELb1EEEEEEEEEvNT_6ParamsE)
        /*0128*/ 	.word	0x00000000


	//----- nvinfo : EIATTR_MIN_STACK_SIZE
	.align		4
.L_60:
        /*012c*/ 	.byte	0x04, 0x12
        /*012e*/ 	.short	(.L_62 - .L_61)
	.align		4
.L_61:
        /*0130*/ 	.word	index@(_ZN7cutlass13device_kernelIN5flash11enable_sm90INS1_16FlashAttnFwdSm90INS1_25CollectiveMainloopFwdSm90ILi2EN4cute5tupleIJNS5_1CILi1EEES8_S8_EEENS6_IJNS7_ILi192EEENS7_ILi128EEENS7_ILi96EEEEEELi96ENS_12float_e4m3_tEfNS_4arch4Sm90ELb1ELb0ELb1ELb1ELb0ELb0ELb0ELb1ELb1ELb0ELb0ELb0EEENS1_21CollectiveEpilogueFwdINS6_IJSA_SC_SB_EEES9_NS_10bfloat16_tESG_Li384ELb1ELb0ELb0ELb1EEENS1_36VarlenDynamicPersistentTileSchedulerILi192ELi128ELi384ELi128ELb0ELb0ELb1ELb1ELb1ELb1EEEEEEEEEvNT_6ParamsE)
        /*0134*/ 	.word	0x00000000


	//----- nvinfo : EIATTR_MIN_STACK_SIZE
	.align		4
.L_62:
        /*0138*/ 	.byte	0x04, 0x12
        /*013a*/ 	.short	(.L_64 - .L_63)
	.align		4
.L_63:
        /*013c*/ 	.word	index@(_ZN7cutlass13device_kernelIN5flash11enable_sm90INS1_16FlashAttnFwdSm90INS1_25CollectiveMainloopFwdSm90ILi2EN4cute5tupleIJNS5_1CILi1EEES8_S8_EEENS6_IJNS7_ILi192EEENS7_ILi128EEENS7_ILi96EEEEEELi96ENS_12float_e4m3_tEfNS_4arch4Sm90ELb1ELb0ELb1ELb1ELb0ELb1ELb0ELb1ELb1ELb0ELb0ELb0EEENS1_21CollectiveEpilogueFwdINS6_IJSA_SC_SB_EEES9_NS_10bfloat16_tESG_Li384ELb1ELb0ELb0ELb1EEENS1_36VarlenDynamicPersistentTileSchedulerILi192ELi128ELi384ELi128ELb0ELb0ELb1ELb1ELb1ELb1EEEEEEEEEvNT_6ParamsE)
        /*0140*/ 	.word	0x00000000
.L_64:


//--------------------- .nv.compat                --------------------------
	.section	.nv.compat,"",@"SHT_CUDA_COMPAT_INFO"
	.align	4
        /*0000*/ 	.byte	0x02, 0x09, 0x01, 0x00, 0x02, 0x02, 0x01, 0x00, 0x02, 0x05, 0x05, 0x00, 0x03, 0x07, 0x01, 0x01
        /*0010*/ 	.byte	0x02, 0x03, 0x00, 0x00, 0x02, 0x06, 0x01, 0x00, 0x04, 0x0b, 0x08, 0x00, 0x09, 0x00, 0x00, 0x00
        /*0020*/ 	.byte	0x00, 0x00, 0x00, 0x00


//--------------------- .nv.info._ZN7cutlass13device_kernelIN5flash11enable_sm90INS1_16FlashAttnFwdSm90INS1_25CollectiveMainloopFwdSm90ILi2EN4cute5tupleIJNS5_1CILi1EEES8_S8_EEENS6_IJNS7_ILi192EEENS7_ILi128EEENS7_ILi96EEEEEELi96ENS_12float_e4m3_tEfNS_4arch4Sm90ELb0ELb0ELb1ELb0ELb0ELb0ELb0ELb1ELb1ELb0ELb0ELb0EEENS1_21CollectiveEpilogueFwdINS6_IJSA_SC_SB_EEES9_NS_10bfloat16_tESG_Li384ELb0ELb0ELb0ELb1EEENS1_29StaticPersistentTileSchedulerILb0EEEEEEEEEvNT_6ParamsE --------------------------
	.section	.nv.info._ZN7cutlass13device_kernelIN5flash11enable_sm90INS1_16FlashAttnFwdSm90INS1_25CollectiveMainloopFwdSm90ILi2EN4cute5tupleIJNS5_1CILi1EEES8_S8_EEENS6_IJNS7_ILi192EEENS7_ILi128EEENS7_ILi96EEEEEELi96ENS_12float_e4m3_tEfNS_4arch4Sm90ELb0ELb0ELb1ELb0ELb0ELb0ELb0ELb1ELb1ELb0ELb0ELb0EEENS1_21CollectiveEpilogueFwdINS6_IJSA_SC_SB_EEES9_NS_10bfloat16_tESG_Li384ELb0ELb0ELb0ELb1EEENS1_29StaticPersistentTileSchedulerILb0EEEEEEEEEvNT_6ParamsE,"",@"SHT_CUDA_INFO"
	.sectionflags	@""
	.align	4


	//----- nvinfo : EIATTR_CUDA_API_VERSION
	.align		4
        /*0000*/ 	.byte	0x04, 0x37
        /*0002*/ 	.short	(.L_66 - .L_65)
.L_65:
        /*0004*/ 	.word	0x00000082


	//----- nvinfo : EIATTR_KPARAM_INFO
	.align		4
.L_66:
        /*0008*/ 	.byte	0x04, 0x17
        /*000a*/ 	.short	(.L_68 - .L_67)
.L_67:
        /*000c*/ 	.word	0x00000000
        /*0010*/ 	.short	0x0000
        /*0012*/ 	.short	0x0000
        /*0014*/ 	.byte	0x00, 0xf0, 0x01, 0x2e


	//----- nvinfo : EIATTR_SPARSE_MMA_MASK
	.align		4
.L_68:
        /*0018*/ 	.byte	0x03, 0x50
        /*001a*/ 	.short	0x0000


	//----- nvinfo : EIATTR_MAXREG_COUNT
	.align		4
        /*001c*/ 	.byte	0x03, 0x1b
        /*001e*/ 	.short	0x0080


	//----- nvinfo : EIATTR_MERCURY_ISA_VERSION
	.align		4
        /*0020*/ 	.byte	0x03, 0x5f
        /*0022*/ 	.short	0x0101


	//----- nvinfo : EIATTR_VRC_CTA_INIT_COUNT
	.align		4
        /*0024*/ 	.byte	0x02, 0x4a
	.zero		1
	.zero		1


	//----- nvinfo : EIATTR_EXIT_INSTR_OFFSETS
	.align		4
        /*0028*/ 	.byte	0x04, 0x1c
        /*002a*/ 	.short	(.L_70 - .L_69)


	//   ....[0]....
.L_69:
        /*002c*/ 	.word	0x00000010


	//----- nvinfo : EIATTR_MAX_THREADS
	.align		4
.L_70:
        /*0030*/ 	.byte	0x04, 0x05
        /*0032*/ 	.short	(.L_72 - .L_71)
.L_71:
        /*0034*/ 	.word	0x00000200
        /*0038*/ 	.word	0x00000001
        /*003c*/ 	.word	0x00000001


	//----- nvinfo : EIATTR_CBANK_PARAM_SIZE
	.align		4
.L_72:
        /*0040*/ 	.byte	0x03, 0x19
        /*0042*/ 	.short	0x0b80


	//----- nvinfo : EIATTR_PARAM_CBANK
	.align		4
        /*0044*/ 	.byte	0x04, 0x0a
        /*0046*/ 	.short	(.L_74 - .L_73)
	.align		4
.L_73:
        /*0048*/ 	.word	index@(.nv.constant0._ZN7cutlass13device_kernelIN5flash11enable_sm90INS1_16FlashAttnFwdSm90INS1_25CollectiveMainloopFwdSm90ILi2EN4cute5tupleIJNS5_1CILi1EEES8_S8_EEENS6_IJNS7_ILi192EEENS7_ILi128EEENS7_ILi96EEEEEELi96ENS_12float_e4m3_tEfNS_4arch4Sm90ELb0ELb0ELb1ELb0ELb0ELb0ELb0ELb1ELb1ELb0ELb0ELb0EEENS1_21CollectiveEpilogueFwdINS6_IJSA_SC_SB_EEES9_NS_10bfloat16_tESG_Li384ELb0ELb0ELb0ELb1EEENS1_29StaticPersistentTileSchedulerILb0EEEEEEEEEvNT_6ParamsE)
        /*004c*/ 	.short	0x0380
        /*004e*/ 	.short	0x0b80


	//----- nvinfo : EIATTR_SW_WAR
	.align		4
.L_74:
        /*0050*/ 	.byte	0x04, 0x36
        /*0052*/ 	.short	(.L_76 - .L_75)
.L_75:
        /*0054*/ 	.word	0x00000008
.L_76:


//--------------------- .nv.info._ZN7cutlass13device_kernelIN5flash11enable_sm90INS1_16FlashAttnFwdSm90INS1_25CollectiveMainloopFwdSm90ILi2EN4cute5tupleIJNS5_1CILi1EEES8_S8_EEENS6_IJNS7_ILi192EEENS7_ILi128EEENS7_ILi96EEEEEELi96ENS_12float_e4m3_tEfNS_4arch4Sm90ELb0ELb0ELb1ELb1ELb0ELb0ELb0ELb1ELb1ELb0ELb0ELb0EEENS1_21CollectiveEpilogueFwdINS6_IJSA_SC_SB_EEES9_NS_10bfloat16_tESG_Li384ELb1ELb0ELb0ELb1EEENS1_36VarlenDynamicPersistentTileSchedulerILi192ELi128ELi384ELi128ELb0ELb0ELb1ELb0ELb1ELb1EEEEEEEEEvNT_6ParamsE --------------------------
	.section	.nv.info._ZN7cutlass13device_kernelIN5flash11enable_sm90INS1_16FlashAttnFwdSm90INS1_25CollectiveMainloopFwdSm90ILi2EN4cute5tupleIJNS5_1CILi1EEES8_S8_EEENS6_IJNS7_ILi192EEENS7_ILi128EEENS7_ILi96EEEEEELi96ENS_12float_e4m3_tEfNS_4arch4Sm90ELb0ELb0ELb1ELb1ELb0ELb0ELb0ELb1ELb1ELb0ELb0ELb0EEENS1_21CollectiveEpilogueFwdINS6_IJSA_SC_SB_EEES9_NS_10bfloat16_tESG_Li384ELb1ELb0ELb0ELb1EEENS1_36VarlenDynamicPersistentTileSchedulerILi192ELi128ELi384ELi128ELb0ELb0ELb1ELb0ELb1ELb1EEEEEEEEEvNT_6ParamsE,"",@"SHT_CUDA_INFO"
	.sectionflags	@""
	.align	4


	//----- nvinfo : EIATTR_CUDA_API_VERSION
	.align		4
        /*0000*/ 	.byte	0x04, 0x37
        /*0002*/ 	.short	(.L_78 - .L_77)
.L_77:
        /*0004*/ 	.word	0x00000082


	//----- nvinfo : EIATTR_KPARAM_INFO
	.align		4
.L_78:
        /*0008*/ 	.byte	0x04, 0x17
        /*000a*/ 	.short	(.L_80 - .L_79)
.L_79:
        /*000c*/ 	.word	0x00000000
        /*0010*/ 	.short	0x0000
        /*0012*/ 	.short	0x0000
        /*0014*/ 	.byte	0x00, 0xf0, 0x01, 0x28


	//----- nvinfo : EIATTR_SPARSE_MMA_MASK
	.align		4
.L_80:
        /*0018*/ 	.byte	0x03, 0x50
        /*001a*/ 	.short	0x0000


	//----- nvinfo : EIATTR_MAXREG_COUNT
	.align		4
        /*001c*/ 	.byte	0x03, 0x1b
        /*001e*/ 	.short	0x0080


	//----- nvinfo : EIATTR_MERCURY_ISA_VERSION
	.align		4
        /*0020*/ 	.byte	0x03, 0x5f
        /*0022*/ 	.short	0x0101


	//----- nvinfo : EIATTR_VRC_CTA_INIT_COUNT
	.align		4
        /*0024*/ 	.byte	0x02, 0x4a
	.zero		1
	.zero		1


	//----- nvinfo : EIATTR_EXIT_INSTR_OFFSETS
	.align		4
        /*0028*/ 	.byte	0x04, 0x1c
        /*002a*/ 	.short	(.L_82 - .L_81)


	//   ....[0]....
.L_81:
        /*002c*/ 	.word	0x00000010


	//----- nvinfo : EIATTR_MAX_THREADS
	.align		4
.L_82:
        /*0030*/ 	.byte	0x04, 0x05
        /*0032*/ 	.short	(.L_84 - .L_83)
.L_83:
        /*0034*/ 	.word	0x00000200
        /*0038*/ 	.word	0x00000001
        /*003c*/ 	.word	0x00000001


	//----- nvinfo : EIATTR_CBANK_PARAM_SIZE
	.align		4
.L_84:
        /*0040*/ 	.byte	0x03, 0x19
        /*0042*/ 	.short	0x0a00


	//----- nvinfo : EIATTR_PARAM_CBANK
	.align		4
        /*0044*/ 	.byte	0x04, 0x0a
        /*0046*/ 	.short	(.L_86 - .L_85)
	.align		4
.L_85:
        /*0048*/ 	.word	index@(.nv.constant0._ZN7cutlass13device_kernelIN5flash11enable_sm90INS1_16FlashAttnFwdSm90INS1_25CollectiveMainloopFwdSm90ILi2EN4cute5tupleIJNS5_1CILi1EEES8_S8_EEENS6_IJNS7_ILi192EEENS7_ILi128EEENS7_ILi96EEEEEELi96ENS_12float_e4m3_tEfNS_4arch4Sm90ELb0ELb0ELb1ELb1ELb0ELb0ELb0ELb1ELb1ELb0ELb0ELb0EEENS1_21CollectiveEpilogueFwdINS6_IJSA_SC_SB_EEES9_NS_10bfloat16_tESG_Li384ELb1ELb0ELb0ELb1EEENS1_36VarlenDynamicPersistentTileSchedulerILi192ELi128ELi384ELi128ELb0ELb0ELb1ELb0ELb1ELb1EEEEEEEEEvNT_6ParamsE)
        /*004c*/ 	.short	0x0380
        /*004e*/ 	.short	0x0a00


	//----- nvinfo : EIATTR_SW_WAR
	.align		4
.L_86:
        /*0050*/ 	.byte	0x04, 0x36
        /*0052*/ 	.short	(.L_88 - .L_87)
.L_87:
        /*0054*/ 	.word	0x00000008
.L_88:


//--------------------- .nv.info._ZN7cutlass13device_kernelIN5flash11enable_sm90INS1_16FlashAttnFwdSm90INS1_25CollectiveMainloopFwdSm90ILi2EN4cute5tupleIJNS5_1CILi1EEES8_S8_EEENS6_IJNS7_ILi192EEENS7_ILi128EEENS7_ILi96EEEEEELi96ENS_12float_e4m3_tEfNS_4arch4Sm90ELb0ELb0ELb1ELb1ELb0ELb1ELb0ELb1ELb1ELb0ELb0ELb0EEENS1_21CollectiveEpilogueFwdINS6_IJSA_SC_SB_EEES9_NS_10bfloat16_tESG_Li384ELb1ELb0ELb0ELb1EEENS1_36VarlenDynamicPersistentTileSchedulerILi192ELi128ELi384ELi128ELb0ELb0ELb1ELb0ELb1ELb1EEEEEEEEEvNT_6ParamsE --------------------------
	.section	.nv.info._ZN7cutlass13device_kernelIN5flash11enable_sm90INS1_16FlashAttnFwdSm90INS1_25CollectiveMainloopFwdSm90ILi2EN4cute5tupleIJNS5_1CILi1EEES8_S8_EEENS6_IJNS7_ILi192EEENS7_ILi128EEENS7_ILi96EEEEEELi96ENS_12float_e4m3_tEfNS_4arch4Sm90ELb0ELb0ELb1ELb1ELb0ELb1ELb0ELb1ELb1ELb0ELb0ELb0EEENS1_21CollectiveEpilogueFwdINS6_IJSA_SC_SB_EEES9_NS_10bfloat16_tESG_Li384ELb1ELb0ELb0ELb1EEENS1_36VarlenDynamicPersistentTileSchedulerILi192ELi128ELi384ELi128ELb0ELb0ELb1ELb0ELb1ELb1EEEEEEEEEvNT_6ParamsE,"",@"SHT_CUDA_INFO"
	.sectionflags	@""
	.align	4


	//----- nvinfo : EIATTR_CUDA_API_VERSION
	.align		4
        /*0000*/ 	.byte	0x04, 0x37
        /*0002*/ 	.short	(.L_90 - .L_89)
.L_89:
        /*0004*/ 	.word	0x00000082


	//----- nvinfo : EIATTR_KPARAM_INFO
	.align		4
.L_90:
        /*0008*/ 	.byte	0x04, 0x17
        /*000a*/ 	.short	(.L_92 - .L_91)
.L_91:
        /*000c*/ 	.word	0x00000000
        /*0010*/ 	.short	0x0000
        /*0012*/ 	.short	0x0000
        /*0014*/ 	.byte	0x00, 0xf0, 0x01, 0x28


	//----- nvinfo : EIATTR_SPARSE_MMA_MASK
	.align		4
.L_92:
        /*0018*/ 	.byte	0x03, 0x50
        /*001a*/ 	.short	0x0000


	//----- nvinfo : EIATTR_MAXREG_COUNT
	.align		4
        /*001c*/ 	.byte	0x03, 0x1b
        /*001e*/ 	.short	0x0080


	//----- nvinfo : EIATTR_MERCURY_ISA_VERSION
	.align		4
        /*0020*/ 	.byte	0x03, 0x5f
        /*0022*/ 	.short	0x0101


	//----- nvinfo : EIATTR_VRC_CTA_INIT_COUNT
	.align		4
        /*0024*/ 	.byte	0x02, 0x4a
	.zero		1
	.zero		1


	//----- nvinfo : EIATTR_EXIT_INSTR_OFFSETS
	.align		4
        /*0028*/ 	.byte	0x04, 0x1c
        /*002a*/ 	.short	(.L_94 - .L_93)


	//   ....[0]....
.L_93:
        /*002c*/ 	.word	0x00000010


	//----- nvinfo : EIATTR_MAX_THREADS
	.align		4
.L_94:
        /*0030*/ 	.byte	0x04, 0x05
        /*0032*/ 	.short	(.L_96 - .L_95)
.L_95:
        /*0034*/ 	.word	0x00000200
        /*0038*/ 	.word	0x00000001
        /*003c*/ 	.word	0x00000001


	//----- nvinfo : EIATTR_CBANK_PARAM_SIZE
	.align		4
.L_96:
        /*0040*/ 	.byte	0x03, 0x19
        /*0042*/ 	.short	0x0a00


	//----- nvinfo : EIATTR_PARAM_CBANK
	.align		4
        /*0044*/ 	.byte	0x04, 0x0a
        /*0046*/ 	.short	(.L_98 - .L_97)
	.align		4
.L_97:
        /*0048*/ 	.word	index@(.nv.constant0._ZN7cutlass13device_kernelIN5flash11enable_sm90INS1_16FlashAttnFwdSm90INS1_25CollectiveMainloopFwdSm90ILi2EN4cute5tupleIJNS5_1CILi1EEES8_S8_EEENS6_IJNS7_ILi192EEENS7_ILi128EEENS7_ILi96EEEEEELi96ENS_12float_e4m3_tEfNS_4arch4Sm90ELb0ELb0ELb1ELb1ELb0ELb1ELb0ELb1ELb1ELb0ELb0ELb0EEENS1_21CollectiveEpilogueFwdINS6_IJSA_SC_SB_EEES9_NS_10bfloat16_tESG_Li384ELb1ELb0ELb0ELb1EEENS1_36VarlenDynamicPersistentTileSchedulerILi192ELi128ELi384ELi128ELb0ELb0ELb1ELb0ELb1ELb1EEEEEEEEEvNT_6ParamsE)
        /*004c*/ 	.short	0x0380
        /*004e*/ 	.short	0x0a00


	//----- nvinfo : EIATTR_SW_WAR
	.align		4
.L_98:
        /*0050*/ 	.byte	0x04, 0x36
        /*0052*/ 	.short	(.L_100 - .L_99)
.L_99:
        /*0054*/ 	.word	0x00000008
.L_100:


//--------------------- .nv.info._ZN7cutlass13device_kernelIN5flash11enable_sm90INS1_16FlashAttnFwdSm90INS1_25CollectiveMainloopFwdSm90ILi2EN4cute5tupleIJNS5_1CILi1EEES8_S8_EEENS6_IJNS7_ILi192EEENS7_ILi128EEENS7_ILi96EEEEEELi96ENS_12float_e4m3_tEfNS_4arch4Sm90ELb0ELb1ELb1ELb0ELb0ELb0ELb0ELb1ELb1ELb0ELb0ELb0EEENS1_21CollectiveEpilogueFwdINS6_IJSA_SC_SB_EEES9_NS_10bfloat16_tESG_Li384ELb0ELb0ELb0ELb1EEENS1_30DynamicPersistentTileSchedulerILi384ELi128ELb0ELb0ELb1EEEEEEEEEvNT_6ParamsE --------------------------
	.section	.nv.info._ZN7cutlass13device_kernelIN5flash11enable_sm90INS1_16FlashAttnFwdSm90INS1_25CollectiveMainloopFwdSm90ILi2EN4cute5tupleIJNS5_1CILi1EEES8_S8_EEENS6_IJNS7_ILi192EEENS7_ILi128EEENS7_ILi96EEEEEELi96ENS_12float_e4m3_tEfNS_4arch4Sm90ELb0ELb1ELb1ELb0ELb0ELb0ELb0ELb1ELb1ELb0ELb0ELb0EEENS1_21CollectiveEpilogueFwdINS6_IJSA_SC_SB_EEES9_NS_10bfloat16_tESG_Li384ELb0ELb0ELb0ELb1EEENS1_30DynamicPersistentTileSchedulerILi384ELi128ELb0ELb0ELb1EEEEEEEEEvNT_6ParamsE,"",@"SHT_CUDA_INFO"
	.sectionflags	@""
	.align	4


	//----- nvinfo : EIATTR_CUDA_API_VERSION
	.align		4
        /*0000*/ 	.byte	0x04, 0x37
        /*0002*/ 	.short	(.L_102 - .L_101)
.L_101:
        /*0004*/ 	.word	0x00000082


	//----- nvinfo : EIATTR_KPARAM_INFO
	.align		4
.L_102:
        /*0008*/ 	.byte	0x04, 0x17
        /*000a*/ 	.short	(.L_104 - .L_103)
.L_103:
        /*000c*/ 	.word	0x00000000
        /*0010*/ 	.short	0x0000
        /*0012*/ 	.short	0x0000
        /*0014*/ 	.byte	0x00, 0xf0, 0x01, 0x2e


	//----- nvinfo : EIATTR_SPARSE_MMA_MASK
	.align		4
.L_104:
        /*0018*/ 	.byte	0x03, 0x50
        /*001a*/ 	.short	0x0000


	//----- nvinfo : EIATTR_MAXREG_COUNT
	.align		4
        /*001c*/ 	.byte	0x03, 0x1b
        /*001e*/ 	.short	0x0080


	//----- nvinfo : EIATTR_MERCURY_ISA_VERSION
	.align		4
        /*0020*/ 	.byte	0x03, 0x5f
        /*0022*/ 	.short	0x0101


	//----- nvinfo : EIATTR_VRC_CTA_INIT_COUNT
	.align		4
        /*0024*/ 	.byte	0x02, 0x4a
	.zero		1
	.zero		1


	//----- nvinfo : EIATTR_EXIT_INSTR_OFFSETS
	.align		4
        /*0028*/ 	.byte	0x04, 0x1c
        /*002a*/ 	.short	(.L_106 - .L_105)


	//   ....[0]....
.L_105:
        /*002c*/ 	.word	0x00000010


	//----- nvinfo : EIATTR_MAX_THREADS
	.align		4
.L_106:
        /*0030*/ 	.byte	0x04, 0x05
        /*0032*/ 	.short	(.L_108 - .L_107)
.L_107:
        /*0034*/ 	.word	0x00000200
        /*0038*/ 	.word	0x00000001
        /*003c*/ 	.word	0x00000001


	//----- nvinfo : EIATTR_CBANK_PARAM_SIZE
	.align		4
.L_108:
        /*0040*/ 	.byte	0x03, 0x19
        /*0042*/ 	.short	0x0b80


	//----- nvinfo : EIATTR_PARAM_CBANK
	.align		4
        /*0044*/ 	.byte	0x04, 0x0a
        /*0046*/ 	.short	(.L_110 - .L_109)
	.align		4
.L_109:
        /*0048*/ 	.word	index@(.nv.constant0._ZN7cutlass13device_kernelIN5flash11enable_sm90INS1_16FlashAttnFwdSm90INS1_25CollectiveMainloopFwdSm90ILi2EN4cute5tupleIJNS5_1CILi1EEES8_S8_EEENS6_IJNS7_ILi192EEENS7_ILi128EEENS7_ILi96EEEEEELi96ENS_12float_e4m3_tEfNS_4arch4Sm90ELb0ELb1ELb1ELb0ELb0ELb0ELb0ELb1ELb1ELb0ELb0ELb0EEENS1_21CollectiveEpilogueFwdINS6_IJSA_SC_SB_EEES9_NS_10bfloat16_tESG_Li384ELb0ELb0ELb0ELb1EEENS1_30DynamicPersistentTileSchedulerILi384ELi128ELb0ELb0ELb1EEEEEEEEEvNT_6ParamsE)
        /*004c*/ 	.short	0x0380
        /*004e*/ 	.short	0x0b80


	//----- nvinfo : EIATTR_SW_WAR
	.align		4
.L_110:
        /*0050*/ 	.byte	0x04, 0x36
        /*0052*/ 	.short	(.L_112 - .L_111)
.L_111:
        /*0054*/ 	.word	0x00000008
.L_112:


//--------------------- .nv.info._ZN7cutlass13device_kernelIN5flash11enable_sm90INS1_16FlashAttnFwdSm90INS1_25CollectiveMainloopFwdSm90ILi2EN4cute5tupleIJNS5_1CILi1EEES8_S8_EEENS6_IJNS7_ILi192EEENS7_ILi128EEENS7_ILi96EEEEEELi96ENS_12float_e4m3_tEfNS_4arch4Sm90ELb0ELb1ELb1ELb1ELb0ELb0ELb0ELb1ELb1ELb0ELb0ELb0EEENS1_21CollectiveEpilogueFwdINS6_IJSA_SC_SB_EEES9_NS_10bfloat16_tESG_Li384ELb1ELb0ELb0ELb1EEENS1_36VarlenDynamicPersistentTileSchedulerILi192ELi128ELi384ELi128ELb0ELb0ELb1ELb1ELb0ELb1EEEEEEEEEvNT_6ParamsE --------------------------
	.section	.nv.info._ZN7cutlass13device_kernelIN5flash11enable_sm90INS1_16FlashAttnFwdSm90INS1_25CollectiveMainloopFwdSm90ILi2EN4cute5tupleIJNS5_1CILi1EEES8_S8_EEENS6_IJNS7_ILi192EEENS7_ILi128EEENS7_ILi96EEEEEELi96ENS_12float_e4m3_tEfNS_4arch4Sm90ELb0ELb1ELb1ELb1ELb0ELb0ELb0ELb1ELb1ELb0ELb0ELb0EEENS1_21CollectiveEpilogueFwdINS6_IJSA_SC_SB_EEES9_NS_10bfloat16_tESG_Li384ELb1ELb0ELb0ELb1EEENS1_36VarlenDynamicPersistentTileSchedulerILi192ELi128ELi384ELi128ELb0ELb0ELb1ELb1ELb0ELb1EEEEEEEEEvNT_6ParamsE,"",@"SHT_CUDA_INFO"
	.sectionflags	@""
	.align	4


	//----- nvinfo : EIATTR_CUDA_API_VERSION
	.align		4
        /*0000*/ 	.byte	0x04, 0x37
        /*0002*/ 	.short	(.L_114 - .L_113)
.L_113:
        /*0004*/ 	.word	0x00000082


	//----- nvinfo : EIATTR_KPARAM_INFO
	.align		4
.L_114:
        /*0008*/ 	.byte	0x04, 0x17
        /*000a*/ 	.short	(.L_116 - .L_115)
.L_115:
        /*000c*/ 	.word	0x00000000
        /*0010*/ 	.short	0x0000
        /*0012*/ 	.short	0x0000
        /*0014*/ 	.byte	0x00, 0xf0, 0x01, 0x28


	//----- nvinfo : EIATTR_SPARSE_MMA_MASK
	.align		4
.L_116:
        /*0018*/ 	.byte	0x03, 0x50
        /*001a*/ 	.short	0x0000


	//----- nvinfo : EIATTR_MAXREG_COUNT
	.align		4
        /*001c*/ 	.byte	0x03, 0x1b
        /*001e*/ 	.short	0x0080


	//----- nvinfo : EIATTR_MERCURY_ISA_VERSION
	.align		4
        /*0020*/ 	.byte	0x03, 0x5f
        /*0022*/ 	.short	0x0101


	//----- nvinfo : EIATTR_VRC_CTA_INIT_COUNT
	.align		4
        /*0024*/ 	.byte	0x02, 0x4a
	.zero		1
	.zero		1


	//----- nvinfo : EIATTR_EXIT_INSTR_OFFSETS
	.align		4
        /*0028*/ 	.byte	0x04, 0x1c
        /*002a*/ 	.short	(.L_118 - .L_117)


	//   ....[0]....
.L_117:
        /*002c*/ 	.word	0x00000010


	//----- nvinfo : EIATTR_MAX_THREADS
	.align		4
.L_118:
        /*0030*/ 	.byte	0x04, 0x05
        /*0032*/ 	.short	(.L_120 - .L_119)
.L_119:
        /*0034*/ 	.word	0x00000200
        /*0038*/ 	.word	0x00000001
        /*003c*/ 	.word	0x00000001


	//----- nvinfo : EIATTR_CBANK_PARAM_SIZE
	.align		4
.L_120:
        /*0040*/ 	.byte	0x03, 0x19
        /*0042*/ 	.short	0x0a00


	//----- nvinfo : EIATTR_PARAM_CBANK
	.align		4
        /*0044*/ 	.byte	0x04, 0x0a
        /*0046*/ 	.short	(.L_122 - .L_121)
	.align		4
.L_121:
        /*0048*/ 	.word	index@(.nv.constant0._ZN7cutlass13device_kernelIN5flash11enable_sm90INS1_16FlashAttnFwdSm90INS1_25CollectiveMainloopFwdSm90ILi2EN4cute5tupleIJNS5_1CILi1EEES8_S8_EEENS6_IJNS7_ILi192EEENS7_ILi128EEENS7_ILi96EEEEEELi96ENS_12float_e4m3_tEfNS_4arch4Sm90ELb0ELb1ELb1ELb1ELb0ELb0ELb0ELb1ELb1ELb0ELb0ELb0EEENS1_21CollectiveEpilogueFwdINS6_IJSA_SC_SB_EEES9_NS_10bfloat16_tESG_Li384ELb1ELb0ELb0ELb1EEENS1_36VarlenDynamicPersistentTileSchedulerILi192ELi128ELi384ELi128ELb0ELb0ELb1ELb1ELb0ELb1EEEEEEEEEvNT_6ParamsE)
        /*004c*/ 	.short	0x0380
        /*004e*/ 	.short	0x0a00


	//----- nvinfo : EIATTR_SW_WAR
	.align		4
.L_122:
        /*0050*/ 	.byte	0x04, 0x36
        /*0052*/ 	.short	(.L_124 - .L_123)
.L_123:
        /*0054*/ 	.word	0x00000008
.L_124:


//--------------------- .nv.info._ZN7cutlass13device_kernelIN5flash11enable_sm90INS1_16FlashAttnFwdSm90INS1_25CollectiveMainloopFwdSm90ILi2EN4cute5tupleIJNS5_1CILi1EEES8_S8_EEENS6_IJNS7_ILi192EEENS7_ILi128EEENS7_ILi96EEEEEELi96ENS_12float_e4m3_tEfNS_4arch4Sm90ELb0ELb1ELb1ELb1ELb0ELb1ELb0ELb1ELb1ELb0ELb0ELb0EEENS1_21CollectiveEpilogueFwdINS6_IJSA_SC_SB_EEES9_NS_10bfloat16_tESG_Li384ELb1ELb0ELb0ELb1EEENS1_36VarlenDynamicPersistentTileSchedulerILi192ELi128ELi384ELi128ELb0ELb0ELb1ELb1ELb0ELb1EEEEEEEEEvNT_6ParamsE --------------------------
	.section	.nv.info._ZN7cutlass13device_kernelIN5flash11enable_sm90INS1_16FlashAttnFwdSm90INS1_25CollectiveMainloopFwdSm90ILi2EN4cute5tupleIJNS5_1CILi1EEES8_S8_EEENS6_IJNS7_ILi192EEENS7_ILi128EEENS7_ILi96EEEEEELi96ENS_12float_e4m3_tEfNS_4arch4Sm90ELb0ELb1ELb1ELb1ELb0ELb1ELb0ELb1ELb1ELb0ELb0ELb0EEENS1_21CollectiveEpilogueFwdINS6_IJSA_SC_SB_EEES9_NS_10bfloat16_tESG_Li384ELb1ELb0ELb0ELb1EEENS1_36VarlenDynamicPersistentTileSchedulerILi192ELi128ELi384ELi128ELb0ELb0ELb1ELb1ELb0ELb1EEEEEEEEEvNT_6ParamsE,"",@"SHT_CUDA_INFO"
	.sectionflags	@""
	.align	4


	//----- nvinfo : EIATTR_CUDA_API_VERSION
	.align		4
        /*0000*/ 	.byte	0x04, 0x37
        /*0002*/ 	.short	(.L_126 - .L_125)
.L_125:
        /*0004*/ 	.word	0x00000082


	//----- nvinfo : EIATTR_KPARAM_INFO
	.align		4
.L_126:
        /*0008*/ 	.byte	0x04, 0x17
        /*000a*/ 	.short	(.L_128 - .L_127)
.L_127:
        /*000c*/ 	.word	0x00000000
        /*0010*/ 	.short	0x0000
        /*0012*/ 	.short	0x0000
        /*0014*/ 	.byte	0x00, 0xf0, 0x01, 0x28


	//----- nvinfo : EIATTR_SPARSE_MMA_MASK
	.align		4
.L_128:
        /*0018*/ 	.byte	0x03, 0x50
        /*001a*/ 	.short	0x0000


	//----- nvinfo : EIATTR_MAXREG_COUNT
	.align		4
        /*001c*/ 	.byte	0x03, 0x1b
        /*001e*/ 	.short	0x0080


	//----- nvinfo : EIATTR_MERCURY_ISA_VERSION
	.align		4
        /*0020*/ 	.byte	0x03, 0x5f
        /*0022*/ 	.short	0x0101


	//----- nvinfo : EIATTR_VRC_CTA_INIT_COUNT
	.align		4
        /*0024*/ 	.byte	0x02, 0x4a
	.zero		1
	.zero		1


	//----- nvinfo : EIATTR_EXIT_INSTR_OFFSETS
	.align		4
        /*0028*/ 	.byte	0x04, 0x1c
        /*002a*/ 	.short	(.L_130 - .L_129)


	//   ....[0]....
.L_129:
        /*002c*/ 	.word	0x00000010


	//----- nvinfo : EIATTR_MAX_THREADS
	.align		4
.L_130:
        /*0030*/ 	.byte	0x04, 0x05
        /*0032*/ 	.short	(.L_132 - .L_131)
.L_131:
        /*0034*/ 	.word	0x00000200
        /*0038*/ 	.word	0x00000001
        /*003c*/ 	.word	0x00000001


	//----- nvinfo : EIATTR_CBANK_PARAM_SIZE
	.align		4
.L_132:
        /*0040*/ 	.byte	0x03, 0x19
        /*0042*/ 	.short	0x0a00


	//----- nvinfo : EIATTR_PARAM_CBANK
	.align		4
        /*0044*/ 	.byte	0x04, 0x0a
        /*0046*/ 	.short	(.L_134 - .L_133)
	.align		4
.L_133:
        /*0048*/ 	.word	index@(.nv.constant0._ZN7cutlass13device_kernelIN5flash11enable_sm90INS1_16FlashAttnFwdSm90INS1_25CollectiveMainloopFwdSm90ILi2EN4cute5tupleIJNS5_1CILi1EEES8_S8_EEENS6_IJNS7_ILi192EEENS7_ILi128EEENS7_ILi96EEEEEELi96ENS_12float_e4m3_tEfNS_4arch4Sm90ELb0ELb1ELb1ELb1ELb0ELb1ELb0ELb1ELb1ELb0ELb0ELb0EEENS1_21CollectiveEpilogueFwdINS6_IJSA_SC_SB_EEES9_NS_10bfloat16_tESG_Li384ELb1ELb0ELb0ELb1EEENS1_36VarlenDynamicPersistentTileSchedulerILi192ELi128ELi384ELi128ELb0ELb0ELb1ELb1ELb0ELb1EEEEEEEEEvNT_6ParamsE)
        /*004c*/ 	.short	0x0380
        /*004e*/ 	.short	0x0a00


	//----- nvinfo : EIATTR_SW_WAR
	.align		4
.L_134:
        /*0050*/ 	.byte	0x04, 0x36
        /*0052*/ 	.short	(.L_136 - .L_135)
.L_135:
        /*0054*/ 	.word	0x00000008
.L_136:


//--------------------- .nv.info._ZN7cutlass13device_kernelIN5flash11enable_sm90INS1_16FlashAttnFwdSm90INS1_25CollectiveMainloopFwdSm90ILi2EN4cute5tupleIJNS5_1CILi1EEES8_S8_EEENS6_IJNS7_ILi192EEENS7_ILi128EEENS7_ILi96EEEEEELi96ENS_12float_e4m3_tEfNS_4arch4Sm90ELb1ELb0ELb1ELb0ELb0ELb0ELb0ELb1ELb1ELb0ELb0ELb0EEENS1_21CollectiveEpilogueFwdINS6_IJSA_SC_SB_EEES9_NS_10bfloat16_tESG_Li384ELb0ELb0ELb0ELb1EEENS1_30DynamicPersistentTileSchedulerILi384ELi128ELb0ELb0ELb1EEEEEEEEEvNT_6ParamsE --------------------------
	.section	.nv.info._ZN7cutlass13device_kernelIN5flash11enable_sm90INS1_16FlashAttnFwdSm90INS1_25CollectiveMainloopFwdSm90ILi2EN4cute5tupleIJNS5_1CILi1EEES8_S8_EEENS6_IJNS7_ILi192EEENS7_ILi128EEENS7_ILi96EEEEEELi96ENS_12float_e4m3_tEfNS_4arch4Sm90ELb1ELb0ELb1ELb0ELb0ELb0ELb0ELb1ELb1ELb0ELb0ELb0EEENS1_21CollectiveEpilogueFwdINS6_IJSA_SC_SB_EEES9_NS_10bfloat16_tESG_Li384ELb0ELb0ELb0ELb1EEENS1_30DynamicPersistentTileSchedulerILi384ELi128ELb0ELb0ELb1EEEEEEEEEvNT_6ParamsE,"",@"SHT_CUDA_INFO"
	.sectionflags	@""
	.align	4


	//----- nvinfo : EIATTR_CUDA_API_VERSION
	.align		4
        /*0000*/ 	.byte	0x04, 0x37
        /*0002*/ 	.short	(.L_138 - .L_137)
.L_137:
        /*0004*/ 	.word	0x00000082


	//----- nvinfo : EIATTR_KPARAM_INFO
	.align		4
.L_138:
        /*0008*/ 	.byte	0x04, 0x17
        /*000a*/ 	.short	(.L_140 - .L_139)
.L_139:
        /*000c*/ 	.word	0x00000000
        /*0010*/ 	.short	0x0000
        /*0012*/ 	.short	0x0000
        /*0014*/ 	.byte	0x00, 0xf0, 0x01, 0x2e


	//----- nvinfo : EIATTR_SPARSE_MMA_MASK
	.align		4
.L_140:
        /*0018*/ 	.byte	0x03, 0x50
        /*001a*/ 	.short	0x0000


	//----- nvinfo : EIATTR_MAXREG_COUNT
	.align		4
        /*001c*/ 	.byte	0x03, 0x1b
        /*001e*/ 	.short	0x0080


	//----- nvinfo : EIATTR_MERCURY_ISA_VERSION
	.align		4
        /*0020*/ 	.byte	0x03, 0x5f
        /*0022*/ 	.short	0x0101


	//----- nvinfo : EIATTR_VRC_CTA_INIT_COUNT
	.align		4
        /*0024*/ 	.byte	0x02, 0x4a
	.zero		1
	.zero		1


	//----- nvinfo : EIATTR_EXIT_INSTR_OFFSETS
	.align		4
        /*0028*/ 	.byte	0x04, 0x1c
        /*002a*/ 	.short	(.L_142 - .L_141)


	//   ....[0]....
.L_141:
        /*002c*/ 	.word	0x00000010


	//----- nvinfo : EIATTR_MAX_THREADS
	.align		4
.L_142:
        /*0030*/ 	.byte	0x04, 0x05
        /*0032*/ 	.short	(.L_144 - .L_143)
.L_143:
        /*0034*/ 	.word	0x00000200
        /*0038*/ 	.word	0x00000001
        /*003c*/ 	.word	0x00000001


	//----- nvinfo : EIATTR_CBANK_PARAM_SIZE
	.align		4
.L_144:
        /*0040*/ 	.byte	0x03, 0x19
        /*0042*/ 	.short	0x0b80


	//----- nvinfo : EIATTR_PARAM_CBANK
	.align		4
        /*0044*/ 	.byte	0x04, 0x0a
        /*0046*/ 	.short	(.L_146 - .L_145)
	.align		4
.L_145:
        /*0048*/ 	.word	index@(.nv.constant0._ZN7cutlass13device_kernelIN5flash11enable_sm90INS1_16FlashAttnFwdSm90INS1_25CollectiveMainloopFwdSm90ILi2EN4cute5tupleIJNS5_1CILi1EEES8_S8_EEENS6_IJNS7_ILi192EEENS7_ILi128EEENS7_ILi96EEEEEELi96ENS_12float_e4m3_tEfNS_4arch4Sm90ELb1ELb0ELb1ELb0ELb0ELb0ELb0ELb1ELb1ELb0ELb0ELb0EEENS1_21CollectiveEpilogueFwdINS6_IJSA_SC_SB_EEES9_NS_10bfloat16_tESG_Li384ELb0ELb0ELb0ELb1EEENS1_30DynamicPersistentTileSchedulerILi384ELi128ELb0ELb0ELb1EEEEEEEEEvNT_6ParamsE)
        /*004c*/ 	.short	0x0380
        /*004e*/ 	.short	0x0b80


	//----- nvinfo : EIATTR_SW_WAR
	.align		4
.L_146:
        /*0050*/ 	.byte	0x04, 0x36
        /*0052*/ 	.short	(.L_148 - .L_147)
.L_147:
        /*0054*/ 	.word	0x00000008
.L_148:


//--------------------- .nv.info._ZN7cutlass13device_kernelIN5flash11enable_sm90INS1_16FlashAttnFwdSm90INS1_25CollectiveMainloopFwdSm90ILi2EN4cute5tupleIJNS5_1CILi1EEES8_S8_EEENS6_IJNS7_ILi192EEENS7_ILi128EEENS7_ILi96EEEEEELi96ENS_12float_e4m3_tEfNS_4arch4Sm90ELb1ELb0ELb1ELb1ELb0ELb0ELb0ELb1ELb1ELb0ELb0ELb0EEENS1_21CollectiveEpilogueFwdINS6_IJSA_SC_SB_EEES9_NS_10bfloat16_tESG_Li384ELb1ELb0ELb0ELb1EEENS1_36VarlenDynamicPersistentTileSchedulerILi192ELi128ELi384ELi128ELb0ELb0ELb1ELb1ELb1ELb1EEEEEEEEEvNT_6ParamsE --------------------------
	.section	.nv.info._ZN7cutlass13device_kernelIN5flash11enable_sm90INS1_16FlashAttnFwdSm90INS1_25CollectiveMainloopFwdSm90ILi2EN4cute5tupleIJNS5_1CILi1EEES8_S8_EEENS6_IJNS7_ILi192EEENS7_ILi128EEENS7_ILi96EEEEEELi96ENS_12float_e4m3_tEfNS_4arch4Sm90ELb1ELb0ELb1ELb1ELb0ELb0ELb0ELb1ELb1ELb0ELb0ELb0EEENS1_21CollectiveEpilogueFwdINS6_IJSA_SC_SB_EEES9_NS_10bfloat16_tESG_Li384ELb1ELb0ELb0ELb1EEENS1_36VarlenDynamicPersistentTileSchedulerILi192ELi128ELi384ELi128ELb0ELb0ELb1ELb1ELb1ELb1EEEEEEEEEvNT_6ParamsE,"",@"SHT_CUDA_INFO"
	.sectionflags	@""
	.align	4


	//----- nvinfo : EIATTR_CUDA_API_VERSION
	.align		4
        /*0000*/ 	.byte	0x04, 0x37
        /*0002*/ 	.short	(.L_150 - .L_149)
.L_149:
        /*0004*/ 	.word	0x00000082


	//----- nvinfo : EIATTR_KPARAM_INFO
	.align		4
.L_150:
        /*0008*/ 	.byte	0x04, 0x17
        /*000a*/ 	.short	(.L_152 - .L_151)
.L_151:
        /*000c*/ 	.word	0x00000000
        /*0010*/ 	.short	0x0000
        /*0012*/ 	.short	0x0000
        /*0014*/ 	.byte	0x00, 0xf0, 0x01, 0x28


	//----- nvinfo : EIATTR_SPARSE_MMA_MASK
	.align		4
.L_152:
        /*0018*/ 	.byte	0x03, 0x50
        /*001a*/ 	.short	0x0000


	//----- nvinfo : EIATTR_MAXREG_COUNT
	.align		4
        /*001c*/ 	.byte	0x03, 0x1b
        /*001e*/ 	.short	0x0080


	//----- nvinfo : EIATTR_MERCURY_ISA_VERSION
	.align		4
        /*0020*/ 	.byte	0x03, 0x5f
        /*0022*/ 	.short	0x0101


	//----- nvinfo : EIATTR_VRC_CTA_INIT_COUNT
	.align		4
        /*0024*/ 	.byte	0x02, 0x4a
	.zero		1
	.zero		1


	//----- nvinfo : EIATTR_EXIT_INSTR_OFFSETS
	.align		4
        /*0028*/ 	.byte	0x04, 0x1c
        /*002a*/ 	.short	(.L_154 - .L_153)


	//   ....[0]....
.L_153:
        /*002c*/ 	.word	0x00000010


	//----- nvinfo : EIATTR_MAX_THREADS
	.align		4
.L_154:
        /*0030*/ 	.byte	0x04, 0x05
        /*0032*/ 	.short	(.L_156 - .L_155)
.L_155:
        /*0034*/ 	.word	0x00000200
        /*0038*/ 	.word	0x00000001
        /*003c*/ 	.word	0x00000001


	//----- nvinfo : EIATTR_CBANK_PARAM_SIZE
	.align		4
.L_156:
        /*0040*/ 	.byte	0x03, 0x19
        /*0042*/ 	.short	0x0a00


	//----- nvinfo : EIATTR_PARAM_CBANK
	.align		4
        /*0044*/ 	.byte	0x04, 0x0a
        /*0046*/ 	.short	(.L_158 - .L_157)
	.align		4
.L_157:
        /*0048*/ 	.word	index@(.nv.constant0._ZN7cutlass13device_kernelIN5flash11enable_sm90INS1_16FlashAttnFwdSm90INS1_25CollectiveMainloopFwdSm90ILi2EN4cute5tupleIJNS5_1CILi1EEES8_S8_EEENS6_IJNS7_ILi192EEENS7_ILi128EEENS7_ILi96EEEEEELi96ENS_12float_e4m3_tEfNS_4arch4Sm90ELb1ELb0ELb1ELb1ELb0ELb0ELb0ELb1ELb1ELb0ELb0ELb0EEENS1_21CollectiveEpilogueFwdINS6_IJSA_SC_SB_EEES9_NS_10bfloat16_tESG_Li384ELb1ELb0ELb0ELb1EEENS1_36VarlenDynamicPersistentTileSchedulerILi192ELi128ELi384ELi128ELb0ELb0ELb1ELb1ELb1ELb1EEEEEEEEEvNT_6ParamsE)
        /*004c*/ 	.short	0x0380
        /*004e*/ 	.short	0x0a00


	//----- nvinfo : EIATTR_SW_WAR
	.align		4
.L_158:
        /*0050*/ 	.byte	0x04, 0x36
        /*0052*/ 	.short	(.L_160 - .L_159)
.L_159:
        /*0054*/ 	.word	0x00000008
.L_160:


//--------------------- .nv.info._ZN7cutlass13device_kernelIN5flash11enable_sm90INS1_16FlashAttnFwdSm90INS1_25CollectiveMainloopFwdSm90ILi2EN4cute5tupleIJNS5_1CILi1EEES8_S8_EEENS6_IJNS7_ILi192EEENS7_ILi128EEENS7_ILi96EEEEEELi96ENS_12float_e4m3_tEfNS_4arch4Sm90ELb1ELb0ELb1ELb1ELb0ELb1ELb0ELb1ELb1ELb0ELb0ELb0EEENS1_21CollectiveEpilogueFwdINS6_IJSA_SC_SB_EEES9_NS_10bfloat16_tESG_Li384ELb1ELb0ELb0ELb1EEENS1_36VarlenDynamicPersistentTileSchedulerILi192ELi128ELi384ELi128ELb0ELb0ELb1ELb1ELb1ELb1EEEEEEEEEvNT_6ParamsE --------------------------
	.section	.nv.info._ZN7cutlass13device_kernelIN5flash11enable_sm90INS1_16FlashAttnFwdSm90INS1_25CollectiveMainloopFwdSm90ILi2EN4cute5tupleIJNS5_1CILi1EEES8_S8_EEENS6_IJNS7_ILi192EEENS7_ILi128EEENS7_ILi96EEEEEELi96ENS_12float_e4m3_tEfNS_4arch4Sm90ELb1ELb0ELb1ELb1ELb0ELb1ELb0ELb1ELb1ELb0ELb0ELb0EEENS1_21CollectiveEpilogueFwdINS6_IJSA_SC_SB_EEES9_NS_10bfloat16_tESG_Li384ELb1ELb0ELb0ELb1EEENS1_36VarlenDynamicPersistentTileSchedulerILi192ELi128ELi384ELi128ELb0ELb0ELb1ELb1ELb1ELb1EEEEEEEEEvNT_6ParamsE,"",@"SHT_CUDA_INFO"
	.sectionflags	@""
	.align	4


	//----- nvinfo : EIATTR_CUDA_API_VERSION
	.align		4
        /*0000*/ 	.byte	0x04, 0x37
        /*0002*/ 	.short	(.L_162 - .L_161)
.L_161:
        /*0004*/ 	.word	0x00000082


	//----- nvinfo : EIATTR_KPARAM_INFO
	.align		4
.L_162:
        /*0008*/ 	.byte	0x04, 0x17
        /*000a*/ 	.short	(.L_164 - .L_163)
.L_163:
        /*000c*/ 	.word	0x00000000
        /*0010*/ 	.short	0x0000
        /*0012*/ 	.short	0x0000
        /*0014*/ 	.byte	0x00, 0xf0, 0x01, 0x28


	//----- nvinfo : EIATTR_SPARSE_MMA_MASK
	.align		4
.L_164:
        /*0018*/ 	.byte	0x03, 0x50
        /*001a*/ 	.short	0x0000


	//----- nvinfo : EIATTR_MAXREG_COUNT
	.align		4
        /*001c*/ 	.byte	0x03, 0x1b
        /*001e*/ 	.short	0x0080


	//----- nvinfo : EIATTR_MERCURY_ISA_VERSION
	.align		4
        /*0020*/ 	.byte	0x03, 0x5f
        /*0022*/ 	.short	0x0101


	//----- nvinfo : EIATTR_VRC_CTA_INIT_COUNT
	.align		4
        /*0024*/ 	.byte	0x02, 0x4a
	.zero		1
	.zero		1


	//----- nvinfo : EIATTR_EXIT_INSTR_OFFSETS
	.align		4
        /*0028*/ 	.byte	0x04, 0x1c
        /*002a*/ 	.short	(.L_166 - .L_165)


	//   ....[0]....
.L_165:
        /*002c*/ 	.word	0x00000010


	//----- nvinfo : EIATTR_MAX_THREADS
	.align		4
.L_166:
        /*0030*/ 	.byte	0x04, 0x05
        /*0032*/ 	.short	(.L_168 - .L_167)
.L_167:
        /*0034*/ 	.word	0x00000200
        /*0038*/ 	.word	0x00000001
        /*003c*/ 	.word	0x00000001


	//----- nvinfo : EIATTR_CBANK_PARAM_SIZE
	.align		4
.L_168:
        /*0040*/ 	.byte	0x03, 0x19
        /*0042*/ 	.short	0x0a00


	//----- nvinfo : EIATTR_PARAM_CBANK
	.align		4
        /*0044*/ 	.byte	0x04, 0x0a
        /*0046*/ 	.short	(.L_170 - .L_169)
	.align		4
.L_169:
        /*0048*/ 	.word	index@(.nv.constant0._ZN7cutlass13device_kernelIN5flash11enable_sm90INS1_16FlashAttnFwdSm90INS1_25CollectiveMainloopFwdSm90ILi2EN4cute5tupleIJNS5_1CILi1EEES8_S8_EEENS6_IJNS7_ILi192EEENS7_ILi128EEENS7_ILi96EEEEEELi96ENS_12float_e4m3_tEfNS_4arch4Sm90ELb1ELb0ELb1ELb1ELb0ELb1ELb0ELb1ELb1ELb0ELb0ELb0EEENS1_21CollectiveEpilogueFwdINS6_IJSA_SC_SB_EEES9_NS_10bfloat16_tESG_Li384ELb1ELb0ELb0ELb1EEENS1_36VarlenDynamicPersistentTileSchedulerILi192ELi128ELi384ELi128ELb0ELb0ELb1ELb1ELb1ELb1EEEEEEEEEvNT_6ParamsE)
        /*004c*/ 	.short	0x0380
        /*004e*/ 	.short	0x0a00


	//----- nvinfo : EIATTR_SW_WAR
	.align		4
.L_170:
        /*0050*/ 	.byte	0x04, 0x36
        /*0052*/ 	.short	(.L_172 - .L_171)
.L_171:
        /*0054*/ 	.word	0x00000008
.L_172:


//--------------------- .nv.callgraph             --------------------------
	.section	.nv.callgraph,"",@"SHT_CUDA_CALLGRAPH"
	.align	4
	.sectionentsize	8
	.align		4
        /*0000*/ 	.word	0x00000000
	.align		4
        /*0004*/ 	.word	0xffffffff
	.align		4
        /*0008*/ 	.word	0x00000000
	.align		4
        /*000c*/ 	.word	0xfffffffe
	.align		4
        /*0010*/ 	.word	0x00000000
	.align		4
        /*0014*/ 	.word	0xfffffffd
	.align		4
        /*0018*/ 	.word	0x00000000
	.align		4
        /*001c*/ 	.word	0xfffffffc


//--------------------- .nv.constant4             --------------------------
	.section	.nv.constant4,"a",@progbits
	.align	8
	.align		8
.nv.constant4:
        /*0000*/ 	.dword	_ZN73_INTERNAL_cd91c244_37_flash_fwd_hdim96_e4m3_softcap_sm90_cu_21e1f8cb_35124cuda3std3__45__cpo5beginE
	.align		8
        /*0008*/ 	.dword	_ZN73_INTERNAL_cd91c244_37_flash_fwd_hdim96_e4m3_softcap_sm90_cu_21e1f8cb_35124cuda3std3__45__cpo3endE
	.align		8
        /*0010*/ 	.dword	_ZN73_INTERNAL_cd91c244_37_flash_fwd_hdim96_e4m3_softcap_sm90_cu_21e1f8cb_35124cuda3std3__45__cpo6cbeginE
	.align		8
        /*0018*/ 	.dword	_ZN73_INTERNAL_cd91c244_37_flash_fwd_hdim96_e4m3_softcap_sm90_cu_21e1f8cb_35124cuda3std3__45__cpo4cendE
	.align		8
        /*0020*/ 	.dword	_ZN73_INTERNAL_cd91c244_37_flash_fwd_hdim96_e4m3_softcap_sm90_cu_21e1f8cb_35124cuda3std3__475_GLOBAL__N__cd91c244_37_flash_fwd_hdim96_e4m3_softcap_sm90_cu_21e1f8cb_35126ignoreE
	.align		8
        /*0028*/ 	.dword	_ZN73_INTERNAL_cd91c244_37_flash_fwd_hdim96_e4m3_softcap_sm90_cu_21e1f8cb_35124cuda3std3__419piecewise_constructE
	.align		8
        /*0030*/ 	.dword	_ZN73_INTERNAL_cd91c244_37_flash_fwd_hdim96_e4m3_softcap_sm90_cu_21e1f8cb_35124cuda3std3__48in_placeE
	.align		8
        /*0038*/ 	.dword	_ZN73_INTERNAL_cd91c244_37_flash_fwd_hdim96_e4m3_softcap_sm90_cu_21e1f8cb_35124cuda3std6ranges3__45__cpo4swapE
	.align		8
        /*0040*/ 	.dword	_ZN73_INTERNAL_cd91c244_37_flash_fwd_hdim96_e4m3_softcap_sm90_cu_21e1f8cb_35124cuda3std6ranges3__45__cpo9iter_moveE
	.align		8
        /*0048*/ 	.dword	_ZN73_INTERNAL_cd91c244_37_flash_fwd_hdim96_e4m3_softcap_sm90_cu_21e1f8cb_35124cute7productE
	.align		8
        /*0050*/ 	.dword	_ZN73_INTERNAL_cd91c244_37_flash_fwd_hdim96_e4m3_softcap_sm90_cu_21e1f8cb_35124cute1_E


//--------------------- .text._ZN7cutlass13device_kernelIN5flash11enable_sm90INS1_16FlashAttnFwdSm90INS1_25CollectiveMainloopFwdSm90ILi2EN4cute5tupleIJNS5_1CILi1EEES8_S8_EEENS6_IJNS7_ILi192EEENS7_ILi128EEENS7_ILi96EEEEEELi96ENS_12float_e4m3_tEfNS_4arch4Sm90ELb0ELb0ELb1ELb0ELb0ELb0ELb0ELb1ELb1ELb0ELb0ELb0EEENS1_21CollectiveEpilogueFwdINS6_IJSA_SC_SB_EEES9_NS_10bfloat16_tESG_Li384ELb0ELb0ELb0ELb1EEENS1_29StaticPersistentTileSchedulerILb0EEEEEEEEEvNT_6ParamsE --------------------------
	.section	.text._ZN7cutlass13device_kernelIN5flash11enable_sm90INS1_16FlashAttnFwdSm90INS1_25CollectiveMainloopFwdSm90ILi2EN4cute5tupleIJNS5_1CILi1EEES8_S8_EEENS6_IJNS7_ILi192EEENS7_ILi128EEENS7_ILi96EEEEEELi96ENS_12float_e4m3_tEfNS_4arch4Sm90ELb0ELb0ELb1ELb0ELb0ELb0ELb0ELb1ELb1ELb0ELb0ELb0EEENS1_21CollectiveEpilogueFwdINS6_IJSA_SC_SB_EEES9_NS_10bfloat16_tESG_Li384ELb0ELb0ELb0ELb1EEENS1_29StaticPersistentTileSchedulerILb0EEEEEEEEEvNT_6ParamsE,"ax",@progbits
	.align	128
.text._ZN7cutlass13device_kernelIN5flash11enable_sm90INS1_16FlashAttnFwdSm90INS1_25CollectiveMainloopFwdSm90ILi2EN4cute5tupleIJNS5_1CILi1EEES8_S8_EEENS6_IJNS7_ILi192EEENS7_ILi128EEENS7_ILi96EEEEEELi96ENS_12float_e4m3_tEfNS_4arch4Sm90ELb0ELb0ELb1ELb0ELb0ELb0ELb0ELb1ELb1ELb0ELb0ELb0EEENS1_21CollectiveEpilogueFwdINS6_IJSA_SC_SB_EEES9_NS_10bfloat16_tESG_Li384ELb0ELb0ELb0ELb1EEENS1_29StaticPersistentTileSchedulerILb0EEEEEEEEEvNT_6ParamsE:
        .type           _ZN7cutlass13device_kernelIN5flash11enable_sm90INS1_16FlashAttnFwdSm90INS1_25CollectiveMainloopFwdSm90ILi2EN4cute5tupleIJNS5_1CILi1EEES8_S8_EEENS6_IJNS7_ILi192EEENS7_ILi128EEENS7_ILi96EEEEEELi96ENS_12float_e4m3_tEfNS_4arch4Sm90ELb0ELb0ELb1ELb0ELb0ELb0ELb0ELb1ELb1ELb0ELb0ELb0EEENS1_21CollectiveEpilogueFwdINS6_IJSA_SC_SB_EEES9_NS_10bfloat16_tESG_Li384ELb0ELb0ELb0ELb1EEENS1_29StaticPersistentTileSchedulerILb0EEEEEEEEEvNT_6ParamsE,@function
        .size           _ZN7cutlass13device_kernelIN5flash11enable_sm90INS1_16FlashAttnFwdSm90INS1_25CollectiveMainloopFwdSm90ILi2EN4cute5tupleIJNS5_1CILi1EEES8_S8_EEENS6_IJNS7_ILi192EEENS7_ILi128EEENS7_ILi96EEEEEELi96ENS_12float_e4m3_tEfNS_4arch4Sm90ELb0ELb0ELb1ELb0ELb0ELb0ELb0ELb1ELb1ELb0ELb0ELb0EEENS1_21CollectiveEpilogueFwdINS6_IJSA_SC_SB_EEES9_NS_10bfloat16_tESG_Li384ELb0ELb0ELb0ELb1EEENS1_29StaticPersistentTileSchedulerILb0EEEEEEEEEvNT_6ParamsE,(.L_x_9 - _ZN7cutlass13device_kernelIN5flash11enable_sm90INS1_16FlashAttnFwdSm90INS1_25CollectiveMainloopFwdSm90ILi2EN4cute5tupleIJNS5_1CILi1EEES8_S8_EEENS6_IJNS7_ILi192EEENS7_ILi128EEENS7_ILi96EEEEEELi96ENS_12float_e4m3_tEfNS_4arch4Sm90ELb0ELb0ELb1ELb0ELb0ELb0ELb0ELb1ELb1ELb0ELb0ELb0EEENS1_21CollectiveEpilogueFwdINS6_IJSA_SC_SB_EEES9_NS_10bfloat16_tESG_Li384ELb0ELb0ELb0ELb1EEENS1_29StaticPersistentTileSchedulerILb0EEEEEEEEEvNT_6ParamsE)
        .other          _ZN7cutlass13device_kernelIN5flash11enable_sm90INS1_16FlashAttnFwdSm90INS1_25CollectiveMainloopFwdSm90ILi2EN4cute5tupleIJNS5_1CILi1EEES8_S8_EEENS6_IJNS7_ILi192EEENS7_ILi128EEENS7_ILi96EEEEEELi96ENS_12float_e4m3_tEfNS_4arch4Sm90ELb0ELb0ELb1ELb0ELb0ELb0ELb0ELb1ELb1ELb0ELb0ELb0EEENS1_21CollectiveEpilogueFwdINS6_IJSA_SC_SB_EEES9_NS_10bfloat16_tESG_Li384ELb0ELb0ELb0ELb1EEENS1_29StaticPersistentTileSchedulerILb0EEEEEEEEEvNT_6ParamsE,@"STO_CUDA_ENTRY STV_DEFAULT"
_ZN7cutlass13device_kernelIN5flash11enable_sm90INS1_16FlashAttnFwdSm90INS1_25CollectiveMainloopFwdSm90ILi2EN4cute5tupleIJNS5_1CILi1EEES8_S8_EEENS6_IJNS7_ILi192EEENS7_ILi128EEENS7_ILi96EEEEEELi96ENS_12float_e4m3_tEfNS_4arch4Sm90ELb0ELb0ELb1ELb0ELb0ELb0ELb0ELb1ELb1ELb0ELb0ELb0EEENS1_21CollectiveEpilogueFwdINS6_IJSA_SC_SB_EEES9_NS_10bfloat16_tESG_Li384ELb0ELb0ELb0ELb1EEENS1_29StaticPersistentTileSchedulerILb0EEEEEEEEEvNT_6ParamsE:
[----:B------:R-:W-:Y:S01]  /*0000*/  LDC R1, c[0x0][0x37c] ;  /* 0x0000df00ff017b82 */ /* 0x000fe20000000800 */
[----:B------:R-:W-:Y:S05]  /*0010*/  EXIT ;  /* 0x000000000000794d */ /* 0x000fea0003800000 */
.L_x_0:
[----:B------:R-:W-:-:S00]  /*0020*/  BRA `(.L_x_0) ;  /* 0xfffffffc00fc7947 */ /* 0x000fc0000383ffff */
[----:B------:R-:W-:-:S00]  /*0030*/  NOP ;  /* 0x0000000000007918 */ /* 0x000fc00000000000 */
        /* <DEDUP_REMOVED lines=12> */
.L_x_9:


//--------------------- .text._ZN7cutlass13device_kernelIN5flash11enable_sm90INS1_16FlashAttnFwdSm90INS1_25CollectiveMainloopFwdSm90ILi2EN4cute5tupleIJNS5_1CILi1EEES8_S8_EEENS6_IJNS7_ILi192EEENS7_ILi128EEENS7_ILi96EEEEEELi96ENS_12float_e4m3_tEfNS_4arch4Sm90ELb0ELb0ELb1ELb1ELb0ELb0ELb0ELb1ELb1ELb0ELb0ELb0EEENS1_21CollectiveEpilogueFwdINS6_IJSA_SC_SB_EEES9_NS_10bfloat16_tESG_Li384ELb1ELb0ELb0ELb1EEENS1_36VarlenDynamicPersistentTileSchedulerILi192ELi128ELi384ELi128ELb0ELb0ELb1ELb0ELb1ELb1EEEEEEEEEvNT_6ParamsE --------------------------
	.section	.text._ZN7cutlass13device_kernelIN5flash11enable_sm90INS1_16FlashAttnFwdSm90INS1_25CollectiveMainloopFwdSm90ILi2EN4cute5tupleIJNS5_1CILi1EEES8_S8_EEENS6_IJNS7_ILi192EEENS7_ILi128EEENS7_ILi96EEEEEELi96ENS_12float_e4m3_tEfNS_4arch4Sm90ELb0ELb0ELb1ELb1ELb0ELb0ELb0ELb1ELb1ELb0ELb0ELb0EEENS1_21CollectiveEpilogueFwdINS6_IJSA_SC_SB_EEES9_NS_10bfloat16_tESG_Li384ELb1ELb0ELb0ELb1EEENS1_36VarlenDynamicPersistentTileSchedulerILi192ELi128ELi384ELi128ELb0ELb0ELb1ELb0ELb1ELb1EEEEEEEEEvNT_6ParamsE,"ax",@progbits
	.align	128
.text._ZN7cutlass13device_kernelIN5flash11enable_sm90INS1_16FlashAttnFwdSm90INS1_25CollectiveMainloopFwdSm90ILi2EN4cute5tupleIJNS5_1CILi1EEES8_S8_EEENS6_IJNS7_ILi192EEENS7_ILi128EEENS7_ILi96EEEEEELi96ENS_12float_e4m3_tEfNS_4arch4Sm90ELb0ELb0ELb1ELb1ELb0ELb0ELb0ELb1ELb1ELb0ELb0ELb0EEENS1_21CollectiveEpilogueFwdINS6_IJSA_SC_SB_EEES9_NS_10bfloat16_tESG_Li384ELb1ELb0ELb0ELb1EEENS1_36VarlenDynamicPersistentTileSchedulerILi192ELi128ELi384ELi128ELb0ELb0ELb1ELb0ELb1ELb1EEEEEEEEEvNT_6ParamsE:
        .type           _ZN7cutlass13device_kernelIN5flash11enable_sm90INS1_16FlashAttnFwdSm90INS1_25CollectiveMainloopFwdSm90ILi2EN4cute5tupleIJNS5_1CILi1EEES8_S8_EEENS6_IJNS7_ILi192EEENS7_ILi128EEENS7_ILi96EEEEEELi96ENS_12float_e4m3_tEfNS_4arch4Sm90ELb0ELb0ELb1ELb1ELb0ELb0ELb0ELb1ELb1ELb0ELb0ELb0EEENS1_21CollectiveEpilogueFwdINS6_IJSA_SC_SB_EEES9_NS_10bfloat16_tESG_Li384ELb1ELb0ELb0ELb1EEENS1_36VarlenDynamicPersistentTileSchedulerILi192ELi128ELi384ELi128ELb0ELb0ELb1ELb0ELb1ELb1EEEEEEEEEvNT_6ParamsE,@function
        .size           _ZN7cutlass13device_kernelIN5flash11enable_sm90INS1_16FlashAttnFwdSm90INS1_25CollectiveMainloopFwdSm90ILi2EN4cute5tupleIJNS5_1CILi1EEES8_S8_EEENS6_IJNS7_ILi192EEENS7_ILi128EEENS7_ILi96EEEEEELi96ENS_12float_e4m3_tEfNS_4arch4Sm90ELb0ELb0ELb1ELb1ELb0ELb0ELb0ELb1ELb1ELb0ELb0ELb0EEENS1_21CollectiveEpilogueFwdINS6_IJSA_SC_SB_EEES9_NS_10bfloat16_tESG_Li384ELb1ELb0ELb0ELb1EEENS1_36VarlenDynamicPersistentTileSchedulerILi192ELi128ELi384ELi128ELb0ELb0ELb1ELb0ELb1ELb1EEEEEEEEEvNT_6ParamsE,(.L_x_10 - _ZN7cutlass13device_kernelIN5flash11enable_sm90INS1_16FlashAttnFwdSm90INS1_25CollectiveMainloopFwdSm90ILi2EN4cute5tupleIJNS5_1CILi1EEES8_S8_EEENS6_IJNS7_ILi192EEENS7_ILi128EEENS7_ILi96EEEEEELi96ENS_12float_e4m3_tEfNS_4arch4Sm90ELb0ELb0ELb1ELb1ELb0ELb0ELb0ELb1ELb1ELb0ELb0ELb0EEENS1_21CollectiveEpilogueFwdINS6_IJSA_SC_SB_EEES9_NS_10bfloat16_tESG_Li384ELb1ELb0ELb0ELb1EEENS1_36VarlenDynamicPersistentTileSchedulerILi192ELi128ELi384ELi128ELb0ELb0ELb1ELb0ELb1ELb1EEEEEEEEEvNT_6ParamsE)
        .other          _ZN7cutlass13device_kernelIN5flash11enable_sm90INS1_16FlashAttnFwdSm90INS1_25CollectiveMainloopFwdSm90ILi2EN4cute5tupleIJNS5_1CILi1EEES8_S8_EEENS6_IJNS7_ILi192EEENS7_ILi128EEENS7_ILi96EEEEEELi96ENS_12float_e4m3_tEfNS_4arch4Sm90ELb0ELb0ELb1ELb1ELb0ELb0ELb0ELb1ELb1ELb0ELb0ELb0EEENS1_21CollectiveEpilogueFwdINS6_IJSA_SC_SB_EEES9_NS_10bfloat16_tESG_Li384ELb1ELb0ELb0ELb1EEENS1_36VarlenDynamicPersistentTileSchedulerILi192ELi128ELi384ELi128ELb0ELb0ELb1ELb0ELb1ELb1EEEEEEEEEvNT_6ParamsE,@"STO_CUDA_ENTRY STV_DEFAULT"
_ZN7cutlass13device_kernelIN5flash11enable_sm90INS1_16FlashAttnFwdSm90INS1_25CollectiveMainloopFwdSm90ILi2EN4cute5tupleIJNS5_1CILi1EEES8_S8_EEENS6_IJNS7_ILi192EEENS7_ILi128EEENS7_ILi96EEEEEELi96ENS_12float_e4m3_tEfNS_4arch4Sm90ELb0ELb0ELb1ELb1ELb0ELb0ELb0ELb1ELb1ELb0ELb0ELb0EEENS1_21CollectiveEpilogueFwdINS6_IJSA_SC_SB_EEES9_NS_10bfloat16_tESG_Li384ELb1ELb0ELb0ELb1EEENS1_36VarlenDynamicPersistentTileSchedulerILi192ELi128ELi384ELi128ELb0ELb0ELb1ELb0ELb1ELb1EEEEEEEEEvNT_6ParamsE:
[----:B------:R-:W-:Y:S01]  /*0000*/  LDC R1, c[0x0][0x37c] ;  /* 0x0000df00ff017b82 */ /* 0x000fe20000000800 */
[----:B------:R-:W-:Y:S05]  /*0010*/  EXIT ;  /* 0x000000000000794d */ /* 0x000fea0003800000 */
.L_x_1:
        /* <DEDUP_REMOVED lines=14> */
.L_x_10:


//--------------------- .text._ZN7cutlass13device_kernelIN5flash11enable_sm90INS1_16FlashAttnFwdSm90INS1_25CollectiveMainloopFwdSm90ILi2EN4cute5tupleIJNS5_1CILi1EEES8_S8_EEENS6_IJNS7_ILi192EEENS7_ILi128EEENS7_ILi96EEEEEELi96ENS_12float_e4m3_tEfNS_4arch4Sm90ELb0ELb0ELb1ELb1ELb0ELb1ELb0ELb1ELb1ELb0ELb0ELb0EEENS1_21CollectiveEpilogueFwdINS6_IJSA_SC_SB_EEES9_NS_10bfloat16_tESG_Li384ELb1ELb0ELb0ELb1EEENS1_36VarlenDynamicPersistentTileSchedulerILi192ELi128ELi384ELi128ELb0ELb0ELb1ELb0ELb1ELb1EEEEEEEEEvNT_6ParamsE --------------------------
	.section	.text._ZN7cutlass13device_kernelIN5flash11enable_sm90INS1_16FlashAttnFwdSm90INS1_25CollectiveMainloopFwdSm90ILi2EN4cute5tupleIJNS5_1CILi1EEES8_S8_EEENS6_IJNS7_ILi192EEENS7_ILi128EEENS7_ILi96EEEEEELi96ENS_12float_e4m3_tEfNS_4arch4Sm90ELb0ELb0ELb1ELb1ELb0ELb1ELb0ELb1ELb1ELb0ELb0ELb0EEENS1_21CollectiveEpilogueFwdINS6_IJSA_SC_SB_EEES9_NS_10bfloat16_tESG_Li384ELb1ELb0ELb0ELb1EEENS1_36VarlenDynamicPersistentTileSchedulerILi192ELi128ELi384ELi128ELb0ELb0ELb1ELb0ELb1ELb1EEEEEEEEEvNT_6ParamsE,"ax",@progbits
	.align	128
.text._ZN7cutlass13device_kernelIN5flash11enable_sm90INS1_16FlashAttnFwdSm90INS1_25CollectiveMainloopFwdSm90ILi2EN4cute5tupleIJNS5_1CILi1EEES8_S8_EEENS6_IJNS7_ILi192EEENS7_ILi128EEENS7_ILi96EEEEEELi96ENS_12float_e4m3_tEfNS_4arch4Sm90ELb0ELb0ELb1ELb1ELb0ELb1ELb0ELb1ELb1ELb0ELb0ELb0EEENS1_21CollectiveEpilogueFwdINS6_IJSA_SC_SB_EEES9_NS_10bfloat16_tESG_Li384ELb1ELb0ELb0ELb1EEENS1_36VarlenDynamicPersistentTileSchedulerILi192ELi128ELi384ELi128ELb0ELb0ELb1ELb0ELb1ELb1EEEEEEEEEvNT_6ParamsE:
        .type           _ZN7cutlass13device_kernelIN5flash11enable_sm90INS1_16FlashAttnFwdSm90INS1_25CollectiveMainloopFwdSm90ILi2EN4cute5tupleIJNS5_1CILi1EEES8_S8_EEENS6_IJNS7_ILi192EEENS7_ILi128EEENS7_ILi96EEEEEELi96ENS_12float_e4m3_tEfNS_4arch4Sm90ELb0ELb0ELb1ELb1ELb0ELb1ELb0ELb1ELb1ELb0ELb0ELb0EEENS1_21CollectiveEpilogueFwdINS6_IJSA_SC_SB_EEES9_NS_10bfloat16_tESG_Li384ELb1ELb0ELb0ELb1EEENS1_36VarlenDynamicPersistentTileSchedulerILi192ELi128ELi384ELi128ELb0ELb0ELb1ELb0ELb1ELb1EEEEEEEEEvNT_6ParamsE,@function
        .size           _ZN7cutlass13device_kernelIN5flash11enable_sm90INS1_16FlashAttnFwdSm90INS1_25CollectiveMainloopFwdSm90ILi2EN4cute5tupleIJNS5_1CILi1EEES8_S8_EEENS6_IJNS7_ILi192EEENS7_ILi128EEENS7_ILi96EEEEEELi96ENS_12float_e4m3_tEfNS_4arch4Sm90ELb0ELb0ELb1ELb1ELb0ELb1ELb0ELb1ELb1ELb0ELb0ELb0EEENS1_21CollectiveEpilogueFwdINS6_IJSA_SC_SB_EEES9_NS_10bfloat16_tESG_Li384ELb1ELb0ELb0ELb1EEENS1_36VarlenDynamicPersistentTileSchedulerILi192ELi128ELi384ELi128ELb0ELb0ELb1ELb0ELb1ELb1EEEEEEEEEvNT_6ParamsE,(.L_x_11 - _ZN7cutlass13device_kernelIN5flash11enable_sm90INS1_16FlashAttnFwdSm90INS1_25CollectiveMainloopFwdSm90ILi2EN4cute5tupleIJNS5_1CILi1EEES8_S8_EEENS6_IJNS7_ILi192EEENS7_ILi128EEENS7_ILi96EEEEEELi96ENS_12float_e4m3_tEfNS_4arch4Sm90ELb0ELb0ELb1ELb1ELb0ELb1ELb0ELb1ELb1ELb0ELb0ELb0EEENS1_21CollectiveEpilogueFwdINS6_IJSA_SC_SB_EEES9_NS_10bfloat16_tESG_Li384ELb1ELb0ELb0ELb1EEENS1_36VarlenDynamicPersistentTileSchedulerILi192ELi128ELi384ELi128ELb0ELb0ELb1ELb0ELb1ELb1EEEEEEEEEvNT_6ParamsE)
        .other          _ZN7cutlass13device_kernelIN5flash11enable_sm90INS1_16FlashAttnFwdSm90INS1_25CollectiveMainloopFwdSm90ILi2EN4cute5tupleIJNS5_1CILi1EEES8_S8_EEENS6_IJNS7_ILi192EEENS7_ILi128EEENS7_ILi96EEEEEELi96ENS_12float_e4m3_tEfNS_4arch4Sm90ELb0ELb0ELb1ELb1ELb0ELb1ELb0ELb1ELb1ELb0ELb0ELb0EEENS1_21CollectiveEpilogueFwdINS6_IJSA_SC_SB_EEES9_NS_10bfloat16_tESG_Li384ELb1ELb0ELb0ELb1EEENS1_36VarlenDynamicPersistentTileSchedulerILi192ELi128ELi384ELi128ELb0ELb0ELb1ELb0ELb1ELb1EEEEEEEEEvNT_6ParamsE,@"STO_CUDA_ENTRY STV_DEFAULT"
_ZN7cutlass13device_kernelIN5flash11enable_sm90INS1_16FlashAttnFwdSm90INS1_25CollectiveMainloopFwdSm90ILi2EN4cute5tupleIJNS5_1CILi1EEES8_S8_EEENS6_IJNS7_ILi192EEENS7_ILi128EEENS7_ILi96EEEEEELi96ENS_12float_e4m3_tEfNS_4arch4Sm90ELb0ELb0ELb1ELb1ELb0ELb1ELb0ELb1ELb1ELb0ELb0ELb0EEENS1_21CollectiveEpilogueFwdINS6_IJSA_SC_SB_EEES9_NS_10bfloat16_tESG_Li384ELb1ELb0ELb0ELb1EEENS1_36VarlenDynamicPersistentTileSchedulerILi192ELi128ELi384ELi128ELb0ELb0ELb1ELb0ELb1ELb1EEEEEEEEEvNT_6ParamsE:
[----:B------:R-:W-:Y:S01]  /*0000*/  LDC R1, c[0x0][0x37c] ;  /* 0x0000df00ff017b82 */ /* 0x000fe20000000800 */
[----:B------:R-:W-:Y:S05]  /*0010*/  EXIT ;  /* 0x000000000000794d */ /* 0x000fea0003800000 */
.L_x_2:
        /* <DEDUP_REMOVED lines=14> */
.L_x_11:


//--------------------- .text._ZN7cutlass13device_kernelIN5flash11enable_sm90INS1_16FlashAttnFwdSm90INS1_25CollectiveMainloopFwdSm90ILi2EN4cute5tupleIJNS5_1CILi1EEES8_S8_EEENS6_IJNS7_ILi192EEENS7_ILi128EEENS7_ILi96EEEEEELi96ENS_12float_e4m3_tEfNS_4arch4Sm90ELb0ELb1ELb1ELb0ELb0ELb0ELb0ELb1ELb1ELb0ELb0ELb0EEENS1_21CollectiveEpilogueFwdINS6_IJSA_SC_SB_EEES9_NS_10bfloat16_tESG_Li384ELb0ELb0ELb0ELb1EEENS1_30DynamicPersistentTileSchedulerILi384ELi128ELb0ELb0ELb1EEEEEEEEEvNT_6ParamsE --------------------------
	.section	.text._ZN7cutlass13device_kernelIN5flash11enable_sm90INS1_16FlashAttnFwdSm90INS1_25CollectiveMainloopFwdSm90ILi2EN4cute5tupleIJNS5_1CILi1EEES8_S8_EEENS6_IJNS7_ILi192EEENS7_ILi128EEENS7_ILi96EEEEEELi96ENS_12float_e4m3_tEfNS_4arch4Sm90ELb0ELb1ELb1ELb0ELb0ELb0ELb0ELb1ELb1ELb0ELb0ELb0EEENS1_21CollectiveEpilogueFwdINS6_IJSA_SC_SB_EEES9_NS_10bfloat16_tESG_Li384ELb0ELb0ELb0ELb1EEENS1_30DynamicPersistentTileSchedulerILi384ELi128ELb0ELb0ELb1EEEEEEEEEvNT_6ParamsE,"ax",@progbits
	.align	128
.text._ZN7cutlass13device_kernelIN5flash11enable_sm90INS1_16FlashAttnFwdSm90INS1_25CollectiveMainloopFwdSm90ILi2EN4cute5tupleIJNS5_1CILi1EEES8_S8_EEENS6_IJNS7_ILi192EEENS7_ILi128EEENS7_ILi96EEEEEELi96ENS_12float_e4m3_tEfNS_4arch4Sm90ELb0ELb1ELb1ELb0ELb0ELb0ELb0ELb1ELb1ELb0ELb0ELb0EEENS1_21CollectiveEpilogueFwdINS6_IJSA_SC_SB_EEES9_NS_10bfloat16_tESG_Li384ELb0ELb0ELb0ELb1EEENS1_30DynamicPersistentTileSchedulerILi384ELi128ELb0ELb0ELb1EEEEEEEEEvNT_6ParamsE:
        .type           _ZN7cutlass13device_kernelIN5flash11enable_sm90INS1_16FlashAttnFwdSm90INS1_25CollectiveMainloopFwdSm90ILi2EN4cute5tupleIJNS5_1CILi1EEES8_S8_EEENS6_IJNS7_ILi192EEENS7_ILi128EEENS7_ILi96EEEEEELi96ENS_12float_e4m3_tEfNS_4arch4Sm90ELb0ELb1ELb1ELb0ELb0ELb0ELb0ELb1ELb1ELb0ELb0ELb0EEENS1_21CollectiveEpilogueFwdINS6_IJSA_SC_SB_EEES9_NS_10bfloat16_tESG_Li384ELb0ELb0ELb0ELb1EEENS1_30DynamicPersistentTileSchedulerILi384ELi128ELb0ELb0ELb1EEEEEEEEEvNT_6ParamsE,@function
        .size           _ZN7cutlass13device_kernelIN5flash11enable_sm90INS1_16FlashAttnFwdSm90INS1_25CollectiveMainloopFwdSm90ILi2EN4cute5tupleIJNS5_1CILi1EEES8_S8_EEENS6_IJNS7_ILi192EEENS7_ILi128EEENS7_ILi96EEEEEELi96ENS_12float_e4m3_tEfNS_4arch4Sm90ELb0ELb1ELb1ELb0ELb0ELb0ELb0ELb1ELb1ELb0ELb0ELb0EEENS1_21CollectiveEpilogueFwdINS6_IJSA_SC_SB_EEES9_NS_10bfloat16_tESG_Li384ELb0ELb0ELb0ELb1EEENS1_30DynamicPersistentTileSchedulerILi384ELi128ELb0ELb0ELb1EEEEEEEEEvNT_6ParamsE,(.L_x_12 - _ZN7cutlass13device_kernelIN5flash11enable_sm90INS1_16FlashAttnFwdSm90INS1_25CollectiveMainloopFwdSm90ILi2EN4cute5tupleIJNS5_1CILi1EEES8_S8_EEENS6_IJNS7_ILi192EEENS7_ILi128EEENS7_ILi96EEEEEELi96ENS_12float_e4m3_tEfNS_4arch4Sm90ELb0ELb1ELb1ELb0ELb0ELb0ELb0ELb1ELb1ELb0ELb0ELb0EEENS1_21CollectiveEpilogueFwdINS6_IJSA_SC_SB_EEES9_NS_10bfloat16_tESG_Li384ELb0ELb0ELb0ELb1EEENS1_30DynamicPersistentTileSchedulerILi384ELi128ELb0ELb0ELb1EEEEEEEEEvNT_6ParamsE)
        .other          _ZN7cutlass13device_kernelIN5flash11enable_sm90INS1_16FlashAttnFwdSm90INS1_25CollectiveMainloopFwdSm90ILi2EN4cute5tupleIJNS5_1CILi1EEES8_S8_EEENS6_IJNS7_ILi192EEENS7_ILi128EEENS7_ILi96EEEEEELi96ENS_12float_e4m3_tEfNS_4arch4Sm90ELb0ELb1ELb1ELb0ELb0ELb0ELb0ELb1ELb1ELb0ELb0ELb0EEENS1_21CollectiveEpilogueFwdINS6_IJSA_SC_SB_EEES9_NS_10bfloat16_tESG_Li384ELb0ELb0ELb0ELb1EEENS1_30DynamicPersistentTileSchedulerILi384ELi128ELb0ELb0ELb1EEEEEEEEEvNT_6ParamsE,@"STO_CUDA_ENTRY STV_DEFAULT"
_ZN7cutlass13device_kernelIN5flash11enable_sm90INS1_16FlashAttnFwdSm90INS1_25CollectiveMainloopFwdSm90ILi2EN4cute5tupleIJNS5_1CILi1EEES8_S8_EEENS6_IJNS7_ILi192EEENS7_ILi128EEENS7_ILi96EEEEEELi96ENS_12float_e4m3_tEfNS_4arch4Sm90ELb0ELb1ELb1ELb0ELb0ELb0ELb0ELb1ELb1ELb0ELb0ELb0EEENS1_21CollectiveEpilogueFwdINS6_IJSA_SC_SB_EEES9_NS_10bfloat16_tESG_Li384ELb0ELb0ELb0ELb1EEENS1_30DynamicPersistentTileSchedulerILi384ELi128ELb0ELb0ELb1EEEEEEEEEvNT_6ParamsE:
[----:B------:R-:W-:Y:S01]  /*0000*/  LDC R1, c[0x0][0x37c] ;  /* 0x0000df00ff017b82 */ /* 0x000fe20000000800 */
[----:B------:R-:W-:Y:S05]  /*0010*/  EXIT ;  /* 0x000000000000794d */ /* 0x000fea0003800000 */
.L_x_3:
        /* <DEDUP_REMOVED lines=14> */
.L_x_12:


//--------------------- .text._ZN7cutlass13device_kernelIN5flash11enable_sm90INS1_16FlashAttnFwdSm90INS1_25CollectiveMainloopFwdSm90ILi2EN4cute5tupleIJNS5_1CILi1EEES8_S8_EEENS6_IJNS7_ILi192EEENS7_ILi128EEENS7_ILi96EEEEEELi96ENS_12float_e4m3_tEfNS_4arch4Sm90ELb0ELb1ELb1ELb1ELb0ELb0ELb0ELb1ELb1ELb0ELb0ELb0EEENS1_21CollectiveEpilogueFwdINS6_IJSA_SC_SB_EEES9_NS_10bfloat16_tESG_Li384ELb1ELb0ELb0ELb1EEENS1_36VarlenDynamicPersistentTileSchedulerILi192ELi128ELi384ELi128ELb0ELb0ELb1ELb1ELb0ELb1EEEEEEEEEvNT_6ParamsE --------------------------
	.section	.text._ZN7cutlass13device_kernelIN5flash11enable_sm90INS1_16FlashAttnFwdSm90INS1_25CollectiveMainloopFwdSm90ILi2EN4cute5tupleIJNS5_1CILi1EEES8_S8_EEENS6_IJNS7_ILi192EEENS7_ILi128EEENS7_ILi96EEEEEELi96ENS_12float_e4m3_tEfNS_4arch4Sm90ELb0ELb1ELb1ELb1ELb0ELb0ELb0ELb1ELb1ELb0ELb0ELb0EEENS1_21CollectiveEpilogueFwdINS6_IJSA_SC_SB_EEES9_NS_10bfloat16_tESG_Li384ELb1ELb0ELb0ELb1EEENS1_36VarlenDynamicPersistentTileSchedulerILi192ELi128ELi384ELi128ELb0ELb0ELb1ELb1ELb0ELb1EEEEEEEEEvNT_6ParamsE,"ax",@progbits
	.align	128
.text._ZN7cutlass13device_kernelIN5flash11enable_sm90INS1_16FlashAttnFwdSm90INS1_25CollectiveMainloopFwdSm90ILi2EN4cute5tupleIJNS5_1CILi1EEES8_S8_EEENS6_IJNS7_ILi192EEENS7_ILi128EEENS7_ILi96EEEEEELi96ENS_12float_e4m3_tEfNS_4arch4Sm90ELb0ELb1ELb1ELb1ELb0ELb0ELb0ELb1ELb1ELb0ELb0ELb0EEENS1_21CollectiveEpilogueFwdINS6_IJSA_SC_SB_EEES9_NS_10bfloat16_tESG_Li384ELb1ELb0ELb0ELb1EEENS1_36VarlenDynamicPersistentTileSchedulerILi192ELi128ELi384ELi128ELb0ELb0ELb1ELb1ELb0ELb1EEEEEEEEEvNT_6ParamsE:
        .type           _ZN7cutlass13device_kernelIN5flash11enable_sm90INS1_16FlashAttnFwdSm90INS1_25CollectiveMainloopFwdSm90ILi2EN4cute5tupleIJNS5_1CILi1EEES8_S8_EEENS6_IJNS7_ILi192EEENS7_ILi128EEENS7_ILi96EEEEEELi96ENS_12float_e4m3_tEfNS_4arch4Sm90ELb0ELb1ELb1ELb1ELb0ELb0ELb0ELb1ELb1ELb0ELb0ELb0EEENS1_21CollectiveEpilogueFwdINS6_IJSA_SC_SB_EEES9_NS_10bfloat16_tESG_Li384ELb1ELb0ELb0ELb1EEENS1_36VarlenDynamicPersistentTileSchedulerILi192ELi128ELi384ELi128ELb0ELb0ELb1ELb1ELb0ELb1EEEEEEEEEvNT_6ParamsE,@function
        .size           _ZN7cutlass13device_kernelIN5flash11enable_sm90INS1_16FlashAttnFwdSm90INS1_25CollectiveMainloopFwdSm90ILi2EN4cute5tupleIJNS5_1CILi1EEES8_S8_EEENS6_IJNS7_ILi192EEENS7_ILi128EEENS7_ILi96EEEEEELi96ENS_12float_e4m3_tEfNS_4arch4Sm90ELb0ELb1ELb1ELb1ELb0ELb0ELb0ELb1ELb1ELb0ELb0ELb0EEENS1_21CollectiveEpilogueFwdINS6_IJSA_SC_SB_EEES9_NS_10bfloat16_tESG_Li384ELb1ELb0ELb0ELb1EEENS1_36VarlenDynamicPersistentTileSchedulerILi192ELi128ELi384ELi128ELb0ELb0ELb1ELb1ELb0ELb1EEEEEEEEEvNT_6ParamsE,(.L_x_13 - _ZN7cutlass13device_kernelIN5flash11enable_sm90INS1_16FlashAttnFwdSm90INS1_25CollectiveMainloopFwdSm90ILi2EN4cute5tupleIJNS5_1CILi1EEES8_S8_EEENS6_IJNS7_ILi192EEENS7_ILi128EEENS7_ILi96EEEEEELi96ENS_12float_e4m3_tEfNS_4arch4Sm90ELb0ELb1ELb1ELb1ELb0ELb0ELb0ELb1ELb1ELb0ELb0ELb0EEENS1_21CollectiveEpilogueFwdINS6_IJSA_SC_SB_EEES9_NS_10bfloat16_tESG_Li384ELb1ELb0ELb0ELb1EEENS1_36VarlenDynamicPersistentTileSchedulerILi192ELi128ELi384ELi128ELb0ELb0ELb1ELb1ELb0ELb1EEEEEEEEEvNT_6ParamsE)
        .other          _ZN7cutlass13device_kernelIN5flash11enable_sm90INS1_16FlashAttnFwdSm90INS1_25CollectiveMainloopFwdSm90ILi2EN4cute5tupleIJNS5_1CILi1EEES8_S8_EEENS6_IJNS7_ILi192EEENS7_ILi128EEENS7_ILi96EEEEEELi96ENS_12float_e4m3_tEfNS_4arch4Sm90ELb0ELb1ELb1ELb1ELb0ELb0ELb0ELb1ELb1ELb0ELb0ELb0EEENS1_21CollectiveEpilogueFwdINS6_IJSA_SC_SB_EEES9_NS_10bfloat16_tESG_Li384ELb1ELb0ELb0ELb1EEENS1_36VarlenDynamicPersistentTileSchedulerILi192ELi128ELi384ELi128ELb0ELb0ELb1ELb1ELb0ELb1EEEEEEEEEvNT_6ParamsE,@"STO_CUDA_ENTRY STV_DEFAULT"
_ZN7cutlass13device_kernelIN5flash11enable_sm90INS1_16FlashAttnFwdSm90INS1_25CollectiveMainloopFwdSm90ILi2EN4cute5tupleIJNS5_1CILi1EEES8_S8_EEENS6_IJNS7_ILi192EEENS7_ILi128EEENS7_ILi96EEEEEELi96ENS_12float_e4m3_tEfNS_4arch4Sm90ELb0ELb1ELb1ELb1ELb0ELb0ELb0ELb1ELb1ELb0ELb0ELb0EEENS1_21CollectiveEpilogueFwdINS6_IJSA_SC_SB_EEES9_NS_10bfloat16_tESG_Li384ELb1ELb0ELb0ELb1EEENS1_36VarlenDynamicPersistentTileSchedulerILi192ELi128ELi384ELi128ELb0ELb0ELb1ELb1ELb0ELb1EEEEEEEEEvNT_6ParamsE:
[----:B------:R-:W-:Y:S01]  /*0000*/  LDC R1, c[0x0][0x37c] ;  /* 0x0000df00ff017b82 */ /* 0x000fe20000000800 */
[----:B------:R-:W-:Y:S05]  /*0010*/  EXIT ;  /* 0x000000000000794d */ /* 0x000fea0003800000 */
.L_x_4:
        /* <DEDUP_REMOVED lines=14> */
.L_x_13:


//--------------------- .text._ZN7cutlass13device_kernelIN5flash11enable_sm90INS1_16FlashAttnFwdSm90INS1_25CollectiveMainloopFwdSm90ILi2EN4cute5tupleIJNS5_1CILi1EEES8_S8_EEENS6_IJNS7_ILi192EEENS7_ILi128EEENS7_ILi96EEEEEELi96ENS_12float_e4m3_tEfNS_4arch4Sm90ELb0ELb1ELb1ELb1ELb0ELb1ELb0ELb1ELb1ELb0ELb0ELb0EEENS1_21CollectiveEpilogueFwdINS6_IJSA_SC_SB_EEES9_NS_10bfloat16_tESG_Li384ELb1ELb0ELb0ELb1EEENS1_36VarlenDynamicPersistentTileSchedulerILi192ELi128ELi384ELi128ELb0ELb0ELb1ELb1ELb0ELb1EEEEEEEEEvNT_6ParamsE --------------------------
	.section	.text._ZN7cutlass13device_kernelIN5flash11enable_sm90INS1_16FlashAttnFwdSm90INS1_25CollectiveMainloopFwdSm90ILi2EN4cute5tupleIJNS5_1CILi1EEES8_S8_EEENS6_IJNS7_ILi192EEENS7_ILi128EEENS7_ILi96EEEEEELi96ENS_12float_e4m3_tEfNS_4arch4Sm90ELb0ELb1ELb1ELb1ELb0ELb1ELb0ELb1ELb1ELb0ELb0ELb0EEENS1_21CollectiveEpilogueFwdINS6_IJSA_SC_SB_EEES9_NS_10bfloat16_tESG_Li384ELb1ELb0ELb0ELb1EEENS1_36VarlenDynamicPersistentTileSchedulerILi192ELi128ELi384ELi128ELb0ELb0ELb1ELb1ELb0ELb1EEEEEEEEEvNT_6ParamsE,"ax",@progbits
	.align	128
.text._ZN7cutlass13device_kernelIN5flash11enable_sm90INS1_16FlashAttnFwdSm90INS1_25CollectiveMainloopFwdSm90ILi2EN4cute5tupleIJNS5_1CILi1EEES8_S8_EEENS6_IJNS7_ILi192EEENS7_ILi128EEENS7_ILi96EEEEEELi96ENS_12float_e4m3_tEfNS_4arch4Sm90ELb0ELb1ELb1ELb1ELb0ELb1ELb0ELb1ELb1ELb0ELb0ELb0EEENS1_21CollectiveEpilogueFwdINS6_IJSA_SC_SB_EEES9_NS_10bfloat16_tESG_Li384ELb1ELb0ELb0ELb1EEENS1_36VarlenDynamicPersistentTileSchedulerILi192ELi128ELi384ELi128ELb0ELb0ELb1ELb1ELb0ELb1EEEEEEEEEvNT_6ParamsE:
        .type           _ZN7cutlass13device_kernelIN5flash11enable_sm90INS1_16FlashAttnFwdSm90INS1_25CollectiveMainloopFwdSm90ILi2EN4cute5tupleIJNS5_1CILi1EEES8_S8_EEENS6_IJNS7_ILi192EEENS7_ILi128EEENS7_ILi96EEEEEELi96ENS_12float_e4m3_tEfNS_4arch4Sm90ELb0ELb1ELb1ELb1ELb0ELb1ELb0ELb1ELb1ELb0ELb0ELb0EEENS1_21CollectiveEpilogueFwdINS6_IJSA_SC_SB_EEES9_NS_10bfloat16_tESG_Li384ELb1ELb0ELb0ELb1EEENS1_36VarlenDynamicPersistentTileSchedulerILi192ELi128ELi384ELi128ELb0ELb0ELb1ELb1ELb0ELb1EEEEEEEEEvNT_6ParamsE,@function
        .size           _ZN7cutlass13device_kernelIN5flash11enable_sm90INS1_16FlashAttnFwdSm90INS1_25CollectiveMainloopFwdSm90ILi2EN4cute5tupleIJNS5_1CILi1EEES8_S8_EEENS6_IJNS7_ILi192EEENS7_ILi128EEENS7_ILi96EEEEEELi96ENS_12float_e4m3_tEfNS_4arch4Sm90ELb0ELb1ELb1ELb1ELb0ELb1ELb0ELb1ELb1ELb0ELb0ELb0EEENS1_21CollectiveEpilogueFwdINS6_IJSA_SC_SB_EEES9_NS_10bfloat16_tESG_Li384ELb1ELb0ELb0ELb1EEENS1_36VarlenDynamicPersistentTileSchedulerILi192ELi128ELi384ELi128ELb0ELb0ELb1ELb1ELb0ELb1EEEEEEEEEvNT_6ParamsE,(.L_x_14 - _ZN7cutlass13device_kernelIN5flash11enable_sm90INS1_16FlashAttnFwdSm90INS1_25CollectiveMainloopFwdSm90ILi2EN4cute5tupleIJNS5_1CILi1EEES8_S8_EEENS6_IJNS7_ILi192EEENS7_ILi128EEENS7_ILi96EEEEEELi96ENS_12float_e4m3_tEfNS_4arch4Sm90ELb0ELb1ELb1ELb1ELb0ELb1ELb0ELb1ELb1ELb0ELb0ELb0EEENS1_21CollectiveEpilogueFwdINS6_IJSA_SC_SB_EEES9_NS_10bfloat16_tESG_Li384ELb1ELb0ELb0ELb1EEENS1_36VarlenDynamicPersistentTileSchedulerILi192ELi128ELi384ELi128ELb0ELb0ELb1ELb1ELb0ELb1EEEEEEEEEvNT_6ParamsE)
        .other          _ZN7cutlass13device_kernelIN5flash11enable_sm90INS1_16FlashAttnFwdSm90INS1_25CollectiveMainloopFwdSm90ILi2EN4cute5tupleIJNS5_1CILi1EEES8_S8_EEENS6_IJNS7_ILi192EEENS7_ILi128EEENS7_ILi96EEEEEELi96ENS_12float_e4m3_tEfNS_4arch4Sm90ELb0ELb1ELb1ELb1ELb0ELb1ELb0ELb1ELb1ELb0ELb0ELb0EEENS1_21CollectiveEpilogueFwdINS6_IJSA_SC_SB_EEES9_NS_10bfloat16_tESG_Li384ELb1ELb0ELb0ELb1EEENS1_36VarlenDynamicPersistentTileSchedulerILi192ELi128ELi384ELi128ELb0ELb0ELb1ELb1ELb0ELb1EEEEEEEEEvNT_6ParamsE,@"STO_CUDA_ENTRY STV_DEFAULT"
_ZN7cutlass13device_kernelIN5flash11enable_sm90INS1_16FlashAttnFwdSm90INS1_25CollectiveMainloopFwdSm90ILi2EN4cute5tupleIJNS5_1CILi1EEES8_S8_EEENS6_IJNS7_ILi192EEENS7_ILi128EEENS7_ILi96EEEEEELi96ENS_12float_e4m3_tEfNS_4arch4Sm90ELb0ELb1ELb1ELb1ELb0ELb1ELb0ELb1ELb1ELb0ELb0ELb0EEENS1_21CollectiveEpilogueFwdINS6_IJSA_SC_SB_EEES9_NS_10bfloat16_tESG_Li384ELb1ELb0ELb0ELb1EEENS1_36VarlenDynamicPersistentTileSchedulerILi192ELi128ELi384ELi128ELb0ELb0ELb1ELb1ELb0ELb1EEEEEEEEEvNT_6ParamsE:
[----:B------:R-:W-:Y:S01]  /*0000*/  LDC R1, c[0x0][0x37c] ;  /* 0x0000df00ff017b82 */ /* 0x000fe20000000800 */
[----:B------:R-:W-:Y:S05]  /*0010*/  EXIT ;  /* 0x000000000000794d */ /* 0x000fea0003800000 */
.L_x_5:
        /* <DEDUP_REMOVED lines=14> */
.L_x_14:


//--------------------- .text._ZN7cutlass13device_kernelIN5flash11enable_sm90INS1_16FlashAttnFwdSm90INS1_25CollectiveMainloopFwdSm90ILi2EN4cute5tupleIJNS5_1CILi1EEES8_S8_EEENS6_IJNS7_ILi192EEENS7_ILi128EEENS7_ILi96EEEEEELi96ENS_12float_e4m3_tEfNS_4arch4Sm90ELb1ELb0ELb1ELb0ELb0ELb0ELb0ELb1ELb1ELb0ELb0ELb0EEENS1_21CollectiveEpilogueFwdINS6_IJSA_SC_SB_EEES9_NS_10bfloat16_tESG_Li384ELb0ELb0ELb0ELb1EEENS1_30DynamicPersistentTileSchedulerILi384ELi128ELb0ELb0ELb1EEEEEEEEEvNT_6ParamsE --------------------------
	.section	.text._ZN7cutlass13device_kernelIN5flash11enable_sm90INS1_16FlashAttnFwdSm90INS1_25CollectiveMainloopFwdSm90ILi2EN4cute5tupleIJNS5_1CILi1EEES8_S8_EEENS6_IJNS7_ILi192EEENS7_ILi128EEENS7_ILi96EEEEEELi96ENS_12float_e4m3_tEfNS_4arch4Sm90ELb1ELb0ELb1ELb0ELb0ELb0ELb0ELb1ELb1ELb0ELb0ELb0EEENS1_21CollectiveEpilogueFwdINS6_IJSA_SC_SB_EEES9_NS_10bfloat16_tESG_Li384ELb0ELb0ELb0ELb1EEENS1_30DynamicPersistentTileSchedulerILi384ELi128ELb0ELb0ELb1EEEEEEEEEvNT_6ParamsE,"ax",@progbits
	.align	128
.text._ZN7cutlass13device_kernelIN5flash11enable_sm90INS1_16FlashAttnFwdSm90INS1_25CollectiveMainloopFwdSm90ILi2EN4cute5tupleIJNS5_1CILi1EEES8_S8_EEENS6_IJNS7_ILi192EEENS7_ILi128EEENS7_ILi96EEEEEELi96ENS_12float_e4m3_tEfNS_4arch4Sm90ELb1ELb0ELb1ELb0ELb0ELb0ELb0ELb1ELb1ELb0ELb0ELb0EEENS1_21CollectiveEpilogueFwdINS6_IJSA_SC_SB_EEES9_NS_10bfloat16_tESG_Li384ELb0ELb0ELb0ELb1EEENS1_30DynamicPersistentTileSchedulerILi384ELi128ELb0ELb0ELb1EEEEEEEEEvNT_6ParamsE:
        .type           _ZN7cutlass13device_kernelIN5flash11enable_sm90INS1_16FlashAttnFwdSm90INS1_25CollectiveMainloopFwdSm90ILi2EN4cute5tupleIJNS5_1CILi1EEES8_S8_EEENS6_IJNS7_ILi192EEENS7_ILi128EEENS7_ILi96EEEEEELi96ENS_12float_e4m3_tEfNS_4arch4Sm90ELb1ELb0ELb1ELb0ELb0ELb0ELb0ELb1ELb1ELb0ELb0ELb0EEENS1_21CollectiveEpilogueFwdINS6_IJSA_SC_SB_EEES9_NS_10bfloat16_tESG_Li384ELb0ELb0ELb0ELb1EEENS1_30DynamicPersistentTileSchedulerILi384ELi128ELb0ELb0ELb1EEEEEEEEEvNT_6ParamsE,@function
        .size           _ZN7cutlass13device_kernelIN5flash11enable_sm90INS1_16FlashAttnFwdSm90INS1_25CollectiveMainloopFwdSm90ILi2EN4cute5tupleIJNS5_1CILi1EEES8_S8_EEENS6_IJNS7_ILi192EEENS7_ILi128EEENS7_ILi96EEEEEELi96ENS_12float_e4m3_tEfNS_4arch4Sm90ELb1ELb0ELb1ELb0ELb0ELb0ELb0ELb1ELb1ELb0ELb0ELb0EEENS1_21CollectiveEpilogueFwdINS6_IJSA_SC_SB_EEES9_NS_10bfloat16_tESG_Li384ELb0ELb0ELb0ELb1EEENS1_30DynamicPersistentTileSchedulerILi384ELi128ELb0ELb0ELb1EEEEEEEEEvNT_6ParamsE,(.L_x_15 - _ZN7cutlass13device_kernelIN5flash11enable_sm90INS1_16FlashAttnFwdSm90INS1_25CollectiveMainloopFwdSm90ILi2EN4cute5tupleIJNS5_1CILi1EEES8_S8_EEENS6_IJNS7_ILi192EEENS7_ILi128EEENS7_ILi96EEEEEELi96ENS_12float_e4m3_tEfNS_4arch4Sm90ELb1ELb0ELb1ELb0ELb0ELb0ELb0ELb1ELb1ELb0ELb0ELb0EEENS1_21CollectiveEpilogueFwdINS6_IJSA_SC_SB_EEES9_NS_10bfloat16_tESG_Li384ELb0ELb0ELb0ELb1EEENS1_30DynamicPersistentTileSchedulerILi384ELi128ELb0ELb0ELb1EEEEEEEEEvNT_6ParamsE)
        .other          _ZN7cutlass13device_kernelIN5flash11enable_sm90INS1_16FlashAttnFwdSm90INS1_25CollectiveMainloopFwdSm90ILi2EN4cute5tupleIJNS5_1CILi1EEES8_S8_EEENS6_IJNS7_ILi192EEENS7_ILi128EEENS7_ILi96EEEEEELi96ENS_12float_e4m3_tEfNS_4arch4Sm90ELb1ELb0ELb1ELb0ELb0ELb0ELb0ELb1ELb1ELb0ELb0ELb0EEENS1_21CollectiveEpilogueFwdINS6_IJSA_SC_SB_EEES9_NS_10bfloat16_tESG_Li384ELb0ELb0ELb0ELb1EEENS1_30DynamicPersistentTileSchedulerILi384ELi128ELb0ELb0ELb1EEEEEEEEEvNT_6ParamsE,@"STO_CUDA_ENTRY STV_DEFAULT"
_ZN7cutlass13device_kernelIN5flash11enable_sm90INS1_16FlashAttnFwdSm90INS1_25CollectiveMainloopFwdSm90ILi2EN4cute5tupleIJNS5_1CILi1EEES8_S8_EEENS6_IJNS7_ILi192EEENS7_ILi128EEENS7_ILi96EEEEEELi96ENS_12float_e4m3_tEfNS_4arch4Sm90ELb1ELb0ELb1ELb0ELb0ELb0ELb0ELb1ELb1ELb0ELb0ELb0EEENS1_21CollectiveEpilogueFwdINS6_IJSA_SC_SB_EEES9_NS_10bfloat16_tESG_Li384ELb0ELb0ELb0ELb1EEENS1_30DynamicPersistentTileSchedulerILi384ELi128ELb0ELb0ELb1EEEEEEEEEvNT_6ParamsE:
[----:B------:R-:W-:Y:S01]  /*0000*/  LDC R1, c[0x0][0x37c] ;  /* 0x0000df00ff017b82 */ /* 0x000fe20000000800 */
[----:B------:R-:W-:Y:S05]  /*0010*/  EXIT ;  /* 0x000000000000794d */ /* 0x000fea0003800000 */
.L_x_6:
        /* <DEDUP_REMOVED lines=14> */
.L_x_15:


//--------------------- .text._ZN7cutlass13device_kernelIN5flash11enable_sm90INS1_16FlashAttnFwdSm90INS1_25CollectiveMainloopFwdSm90ILi2EN4cute5tupleIJNS5_1CILi1EEES8_S8_EEENS6_IJNS7_ILi192EEENS7_ILi128EEENS7_ILi96EEEEEELi96ENS_12float_e4m3_tEfNS_4arch4Sm90ELb1ELb0ELb1ELb1ELb0ELb0ELb0ELb1ELb1ELb0ELb0ELb0EEENS1_21CollectiveEpilogueFwdINS6_IJSA_SC_SB_EEES9_NS_10bfloat16_tESG_Li384ELb1ELb0ELb0ELb1EEENS1_36VarlenDynamicPersistentTileSchedulerILi192ELi128ELi384ELi128ELb0ELb0ELb1ELb1ELb1ELb1EEEEEEEEEvNT_6ParamsE --------------------------
	.section	.text._ZN7cutlass13device_kernelIN5flash11enable_sm90INS1_16FlashAttnFwdSm90INS1_25CollectiveMainloopFwdSm90ILi2EN4cute5tupleIJNS5_1CILi1EEES8_S8_EEENS6_IJNS7_ILi192EEENS7_ILi128EEENS7_ILi96EEEEEELi96ENS_12float_e4m3_tEfNS_4arch4Sm90ELb1ELb0ELb1ELb1ELb0ELb0ELb0ELb1ELb1ELb0ELb0ELb0EEENS1_21CollectiveEpilogueFwdINS6_IJSA_SC_SB_EEES9_NS_10bfloat16_tESG_Li384ELb1ELb0ELb0ELb1EEENS1_36VarlenDynamicPersistentTileSchedulerILi192ELi128ELi384ELi128ELb0ELb0ELb1ELb1ELb1ELb1EEEEEEEEEvNT_6ParamsE,"ax",@progbits
	.align	128
.text._ZN7cutlass13device_kernelIN5flash11enable_sm90INS1_16FlashAttnFwdSm90INS1_25CollectiveMainloopFwdSm90ILi2EN4cute5tupleIJNS5_1CILi1EEES8_S8_EEENS6_IJNS7_ILi192EEENS7_ILi128EEENS7_ILi96EEEEEELi96ENS_12float_e4m3_tEfNS_4arch4Sm90ELb1ELb0ELb1ELb1ELb0ELb0ELb0ELb1ELb1ELb0ELb0ELb0EEENS1_21CollectiveEpilogueFwdINS6_IJSA_SC_SB_EEES9_NS_10bfloat16_tESG_Li384ELb1ELb0ELb0ELb1EEENS1_36VarlenDynamicPersistentTileSchedulerILi192ELi128ELi384ELi128ELb0ELb0ELb1ELb1ELb1ELb1EEEEEEEEEvNT_6ParamsE:
        .type           _ZN7cutlass13device_kernelIN5flash11enable_sm90INS1_16FlashAttnFwdSm90INS1_25CollectiveMainloopFwdSm90ILi2EN4cute5tupleIJNS5_1CILi1EEES8_S8_EEENS6_IJNS7_ILi192EEENS7_ILi128EEENS7_ILi96EEEEEELi96ENS_12float_e4m3_tEfNS_4arch4Sm90ELb1ELb0ELb1ELb1ELb0ELb0ELb0ELb1ELb1ELb0ELb0ELb0EEENS1_21CollectiveEpilogueFwdINS6_IJSA_SC_SB_EEES9_NS_10bfloat16_tESG_Li384ELb1ELb0ELb0ELb1EEENS1_36VarlenDynamicPersistentTileSchedulerILi192ELi128ELi384ELi128ELb0ELb0ELb1ELb1ELb1ELb1EEEEEEEEEvNT_6ParamsE,@function
        .size           _ZN7cutlass13device_kernelIN5flash11enable_sm90INS1_16FlashAttnFwdSm90INS1_25CollectiveMainloopFwdSm90ILi2EN4cute5tupleIJNS5_1CILi1EEES8_S8_EEENS6_IJNS7_ILi192EEENS7_ILi128EEENS7_ILi96EEEEEELi96ENS_12float_e4m3_tEfNS_4arch4Sm90ELb1ELb0ELb1ELb1ELb0ELb0ELb0ELb1ELb1ELb0ELb0ELb0EEENS1_21CollectiveEpilogueFwdINS6_IJSA_SC_SB_EEES9_NS_10bfloat16_tESG_Li384ELb1ELb0ELb0ELb1EEENS1_36VarlenDynamicPersistentTileSchedulerILi192ELi128ELi384ELi128ELb0ELb0ELb1ELb1ELb1ELb1EEEEEEEEEvNT_6ParamsE,(.L_x_16 - _ZN7cutlass13device_kernelIN5flash11enable_sm90INS1_16FlashAttnFwdSm90INS1_25CollectiveMainloopFwdSm90ILi2EN4cute5tupleIJNS5_1CILi1EEES8_S8_EEENS6_IJNS7_ILi192EEENS7_ILi128EEENS7_ILi96EEEEEELi96ENS_12float_e4m3_tEfNS_4arch4Sm90ELb1ELb0ELb1ELb1ELb0ELb0ELb0ELb1ELb1ELb0ELb0ELb0EEENS1_21CollectiveEpilogueFwdINS6_IJSA_SC_SB_EEES9_NS_10bfloat16_tESG_Li384ELb1ELb0ELb0ELb1EEENS1_36VarlenDynamicPersistentTileSchedulerILi192ELi128ELi384ELi128ELb0ELb0ELb1ELb1ELb1ELb1EEEEEEEEEvNT_6ParamsE)
        .other          _ZN7cutlass13device_kernelIN5flash11enable_sm90INS1_16FlashAttnFwdSm90INS1_25CollectiveMainloopFwdSm90ILi2EN4cute5tupleIJNS5_1CILi1EEES8_S8_EEENS6_IJNS7_ILi192EEENS7_ILi128EEENS7_ILi96EEEEEELi96ENS_12float_e4m3_tEfNS_4arch4Sm90ELb1ELb0ELb1ELb1ELb0ELb0ELb0ELb1ELb1ELb0ELb0ELb0EEENS1_21CollectiveEpilogueFwdINS6_IJSA_SC_SB_EEES9_NS_10bfloat16_tESG_Li384ELb1ELb0ELb0ELb1EEENS1_36VarlenDynamicPersistentTileSchedulerILi192ELi128ELi384ELi128ELb0ELb0ELb1ELb1ELb1ELb1EEEEEEEEEvNT_6ParamsE,@"STO_CUDA_ENTRY STV_DEFAULT"
_ZN7cutlass13device_kernelIN5flash11enable_sm90INS1_16FlashAttnFwdSm90INS1_25CollectiveMainloopFwdSm90ILi2EN4cute5tupleIJNS5_1CILi1EEES8_S8_EEENS6_IJNS7_ILi192EEENS7_ILi128EEENS7_ILi96EEEEEELi96ENS_12float_e4m3_tEfNS_4arch4Sm90ELb1ELb0ELb1ELb1ELb0ELb0ELb0ELb1ELb1ELb0ELb0ELb0EEENS1_21CollectiveEpilogueFwdINS6_IJSA_SC_SB_EEES9_NS_10bfloat16_tESG_Li384ELb1ELb0ELb0ELb1EEENS1_36VarlenDynamicPersistentTileSchedulerILi192ELi128ELi384ELi128ELb0ELb0ELb1ELb1ELb1ELb1EEEEEEEEEvNT_6ParamsE:
[----:B------:R-:W-:Y:S01]  /*0000*/  LDC R1, c[0x0][0x37c] ;  /* 0x0000df00ff017b82 */ /* 0x000fe20000000800 */
[----:B------:R-:W-:Y:S05]  /*0010*/  EXIT ;  /* 0x000000000000794d */ /* 0x000fea0003800000 */
.L_x_7:
        /* <DEDUP_REMOVED lines=14> */
.L_x_16:


//--------------------- .text._ZN7cutlass13device_kernelIN5flash11enable_sm90INS1_16FlashAttnFwdSm90INS1_25CollectiveMainloopFwdSm90ILi2EN4cute5tupleIJNS5_1CILi1EEES8_S8_EEENS6_IJNS7_ILi192EEENS7_ILi128EEENS7_ILi96EEEEEELi96ENS_12float_e4m3_tEfNS_4arch4Sm90ELb1ELb0ELb1ELb1ELb0ELb1ELb0ELb1ELb1ELb0ELb0ELb0EEENS1_21CollectiveEpilogueFwdINS6_IJSA_SC_SB_EEES9_NS_10bfloat16_tESG_Li384ELb1ELb0ELb0ELb1EEENS1_36VarlenDynamicPersistentTileSchedulerILi192ELi128ELi384ELi128ELb0ELb0ELb1ELb1ELb1ELb1EEEEEEEEEvNT_6ParamsE --------------------------
	.section	.text._ZN7cutlass13device_kernelIN5flash11enable_sm90INS1_16FlashAttnFwdSm90INS1_25CollectiveMainloopFwdSm90ILi2EN4cute5tupleIJNS5_1CILi1EEES8_S8_EEENS6_IJNS7_ILi192EEENS7_ILi128EEENS7_ILi96EEEEEELi96ENS_12float_e4m3_tEfNS_4arch4Sm90ELb1ELb0ELb1ELb1ELb0ELb1ELb0ELb1ELb1ELb0ELb0ELb0EEENS1_21CollectiveEpilogueFwdINS6_IJSA_SC_SB_EEES9_NS_10bfloat16_tESG_Li384ELb1ELb0ELb0ELb1EEENS1_36VarlenDynamicPersistentTileSchedulerILi192ELi128ELi384ELi128ELb0ELb0ELb1ELb1ELb1ELb1EEEEEEEEEvNT_6ParamsE,"ax",@progbits
	.align	128
.text._ZN7cutlass13device_kernelIN5flash11enable_sm90INS1_16FlashAttnFwdSm90INS1_25CollectiveMainloopFwdSm90ILi2EN4cute5tupleIJNS5_1CILi1EEES8_S8_EEENS6_IJNS7_ILi192EEENS7_ILi128EEENS7_ILi96EEEEEELi96ENS_12float_e4m3_tEfNS_4arch4Sm90ELb1ELb0ELb1ELb1ELb0ELb1ELb0ELb1ELb1ELb0ELb0ELb0EEENS1_21CollectiveEpilogueFwdINS6_IJSA_SC_SB_EEES9_NS_10bfloat16_tESG_Li384ELb1ELb0ELb0ELb1EEENS1_36VarlenDynamicPersistentTileSchedulerILi192ELi128ELi384ELi128ELb0ELb0ELb1ELb1ELb1ELb1EEEEEEEEEvNT_6ParamsE:
        .type           _ZN7cutlass13device_kernelIN5flash11enable_sm90INS1_16FlashAttnFwdSm90INS1_25CollectiveMainloopFwdSm90ILi2EN4cute5tupleIJNS5_1CILi1EEES8_S8_EEENS6_IJNS7_ILi192EEENS7_ILi128EEENS7_ILi96EEEEEELi96ENS_12float_e4m3_tEfNS_4arch4Sm90ELb1ELb0ELb1ELb1ELb0ELb1ELb0ELb1ELb1ELb0ELb0ELb0EEENS1_21CollectiveEpilogueFwdINS6_IJSA_SC_SB_EEES9_NS_10bfloat16_tESG_Li384ELb1ELb0ELb0ELb1EEENS1_36VarlenDynamicPersistentTileSchedulerILi192ELi128ELi384ELi128ELb0ELb0ELb1ELb1ELb1ELb1EEEEEEEEEvNT_6ParamsE,@function
        .size           _ZN7cutlass13device_kernelIN5flash11enable_sm90INS1_16FlashAttnFwdSm90INS1_25CollectiveMainloopFwdSm90ILi2EN4cute5tupleIJNS5_1CILi1EEES8_S8_EEENS6_IJNS7_ILi192EEENS7_ILi128EEENS7_ILi96EEEEEELi96ENS_12float_e4m3_tEfNS_4arch4Sm90ELb1ELb0ELb1ELb1ELb0ELb1ELb0ELb1ELb1ELb0ELb0ELb0EEENS1_21CollectiveEpilogueFwdINS6_IJSA_SC_SB_EEES9_NS_10bfloat16_tESG_Li384ELb1ELb0ELb0ELb1EEENS1_36VarlenDynamicPersistentTileSchedulerILi192ELi128ELi384ELi128ELb0ELb0ELb1ELb1ELb1ELb1EEEEEEEEEvNT_6ParamsE,(.L_x_17 - _ZN7cutlass13device_kernelIN5flash11enable_sm90INS1_16FlashAttnFwdSm90INS1_25CollectiveMainloopFwdSm90ILi2EN4cute5tupleIJNS5_1CILi1EEES8_S8_EEENS6_IJNS7_ILi192EEENS7_ILi128EEENS7_ILi96EEEEEELi96ENS_12float_e4m3_tEfNS_4arch4Sm90ELb1ELb0ELb1ELb1ELb0ELb1ELb0ELb1ELb1ELb0ELb0ELb0EEENS1_21CollectiveEpilogueFwdINS6_IJSA_SC_SB_EEES9_NS_10bfloat16_tESG_Li384ELb1ELb0ELb0ELb1EEENS1_36VarlenDynamicPersistentTileSchedulerILi192ELi128ELi384ELi128ELb0ELb0ELb1ELb1ELb1ELb1EEEEEEEEEvNT_6ParamsE)
        .other          _ZN7cutlass13device_kernelIN5flash11enable_sm90INS1_16FlashAttnFwdSm90INS1_25CollectiveMainloopFwdSm90ILi2EN4cute5tupleIJNS5_1CILi1EEES8_S8_EEENS6_IJNS7_ILi192EEENS7_ILi128EEENS7_ILi96EEEEEELi96ENS_12float_e4m3_tEfNS_4arch4Sm90ELb1ELb0ELb1ELb1ELb0ELb1ELb0ELb1ELb1ELb0ELb0ELb0EEENS1_21CollectiveEpilogueFwdINS6_IJSA_SC_SB_EEES9_NS_10bfloat16_tESG_Li384ELb1ELb0ELb0ELb1EEENS1_36VarlenDynamicPersistentTileSchedulerILi192ELi128ELi384ELi128ELb0ELb0ELb1ELb1ELb1ELb1EEEEEEEEEvNT_6ParamsE,@"STO_CUDA_ENTRY STV_DEFAULT"
_ZN7cutlass13device_kernelIN5flash11enable_sm90INS1_16FlashAttnFwdSm90INS1_25CollectiveMainloopFwdSm90ILi2EN4cute5tupleIJNS5_1CILi1EEES8_S8_EEENS6_IJNS7_ILi192EEENS7_ILi128EEENS7_ILi96EEEEEELi96ENS_12float_e4m3_tEfNS_4arch4Sm90ELb1ELb0ELb1ELb1ELb0ELb1ELb0ELb1ELb1ELb0ELb0ELb0EEENS1_21CollectiveEpilogueFwdINS6_IJSA_SC_SB_EEES9_NS_10bfloat16_tESG_Li384ELb1ELb0ELb0ELb1EEENS1_36VarlenDynamicPersistentTileSchedulerILi192ELi128ELi384ELi128ELb0ELb0ELb1ELb1ELb1ELb1EEEEEEEEEvNT_6ParamsE:
[----:B------:R-:W-:Y:S01]  /*0000*/  LDC R1, c[0x0][0x37c] ;  /* 0x0000df00ff017b82 */ /* 0x000fe20000000800 */
[----:B------:R-:W-:Y:S05]  /*0010*/  EXIT ;  /* 0x000000000000794d */ /* 0x000fea0003800000 */
.L_x_8:
        /* <DEDUP_REMOVED lines=14> */
.L_x_17:


//--------------------- .nv.shared.reserved.0     --------------------------
	.section	.nv.shared.reserved.0,"aw",@nobits
	.weak		__nv_reservedSMEM_offset_0_alias
	.size		__nv_reservedSMEM_offset_0_alias, 0, 64
	.other		__nv_reservedSMEM_offset_0_alias,@"STO_CUDA_RESERVED_SHARED STV_DEFAULT"
__nv_reservedSMEM_offset_0_alias:
	.zero		0
	.zero		64


//--------------------- .nv.global                --------------------------
	.section	.nv.global,"aw",@nobits
.nv.global:
	.type		_ZN73_INTERNAL_cd91c244_37_flash_fwd_hdim96_e4m3_softcap_sm90_cu_21e1f8cb_35124cute1_E,@object
	.size		_ZN73_INTERNAL_cd91c244_37_flash_fwd_hdim96_e4m3_softcap_sm90_cu_21e1f8cb_35124cute1_E,(_ZN73_INTERNAL_cd91c244_37_flash_fwd_hdim96_e4m3_softcap_sm90_cu_21e1f8cb_35124cuda3std3__45__cpo6cbeginE - _ZN73_INTERNAL_cd91c244_37_flash_fwd_hdim96_e4m3_softcap_sm90_cu_21e1f8cb_35124cute1_E)
_ZN73_INTERNAL_cd91c244_37_flash_fwd_hdim96_e4m3_softcap_sm90_cu_21e1f8cb_35124cute1_E:
	.zero		1
	.type		_ZN73_INTERNAL_cd91c244_37_flash_fwd_hdim96_e4m3_softcap_sm90_cu_21e1f8cb_35124cuda3std3__45__cpo6cbeginE,@object
	.size		_ZN73_INTERNAL_cd91c244_37_flash_fwd_hdim96_e4m3_softcap_sm90_cu_21e1f8cb_35124cuda3std3__45__cpo6cbeginE,(_ZN73_INTERNAL_cd91c244_37_flash_fwd_hdim96_e4m3_softcap_sm90_cu_21e1f8cb_35124cuda3std3__48in_placeE - _ZN73_INTERNAL_cd91c244_37_flash_fwd_hdim96_e4m3_softcap_sm90_cu_21e1f8cb_35124cuda3std3__45__cpo6cbeginE)
_ZN73_INTERNAL_cd91c244_37_flash_fwd_hdim96_e4m3_softcap_sm90_cu_21e1f8cb_35124cuda3std3__45__cpo6cbeginE:
	.zero		1
	.type		_ZN73_INTERNAL_cd91c244_37_flash_fwd_hdim96_e4m3_softcap_sm90_cu_21e1f8cb_35124cuda3std3__48in_placeE,@object
	.size		_ZN73_INTERNAL_cd91c244_37_flash_fwd_hdim96_e4m3_softcap_sm90_cu_21e1f8cb_35124cuda3std3__48in_placeE,(_ZN73_INTERNAL_cd91c244_37_flash_fwd_hdim96_e4m3_softcap_sm90_cu_21e1f8cb_35124cuda3std6ranges3__45__cpo9iter_moveE - _ZN73_INTERNAL_cd91c244_37_flash_fwd_hdim96_e4m3_softcap_sm90_cu_21e1f8cb_35124cuda3std3__48in_placeE)
_ZN73_INTERNAL_cd91c244_37_flash_fwd_hdim96_e4m3_softcap_sm90_cu_21e1f8cb_35124cuda3std3__48in_placeE:
	.zero		1
	.type		_ZN73_INTERNAL_cd91c244_37_flash_fwd_hdim96_e4m3_softcap_sm90_cu_21e1f8cb_35124cuda3std6ranges3__45__cpo9iter_moveE,@object
	.size		_ZN73_INTERNAL_cd91c244_37_flash_fwd_hdim96_e4m3_softcap_sm90_cu_21e1f8cb_35124cuda3std6ranges3__45__cpo9iter_moveE,(_ZN73_INTERNAL_cd91c244_37_flash_fwd_hdim96_e4m3_softcap_sm90_cu_21e1f8cb_35124cuda3std3__45__cpo5beginE - _ZN73_INTERNAL_cd91c244_37_flash_fwd_hdim96_e4m3_softcap_sm90_cu_21e1f8cb_35124cuda3std6ranges3__45__cpo9iter_moveE)
_ZN73_INTERNAL_cd91c244_37_flash_fwd_hdim96_e4m3_softcap_sm90_cu_21e1f8cb_35124cuda3std6ranges3__45__cpo9iter_moveE:
	.zero		1
	.type		_ZN73_INTERNAL_cd91c244_37_flash_fwd_hdim96_e4m3_softcap_sm90_cu_21e1f8cb_35124cuda3std3__45__cpo5beginE,@object
	.size		_ZN73_INTERNAL_cd91c244_37_flash_fwd_hdim96_e4m3_softcap_sm90_cu_21e1f8cb_35124cuda3std3__45__cpo5beginE,(_ZN73_INTERNAL_cd91c244_37_flash_fwd_hdim96_e4m3_softcap_sm90_cu_21e1f8cb_35124cuda3std3__475_GLOBAL__N__cd91c244_37_flash_fwd_hdim96_e4m3_softcap_sm90_cu_21e1f8cb_35126ignoreE - _ZN73_INTERNAL_cd91c244_37_flash_fwd_hdim96_e4m3_softcap_sm90_cu_21e1f8cb_35124cuda3std3__45__cpo5beginE)
_ZN73_INTERNAL_cd91c244_37_flash_fwd_hdim96_e4m3_softcap_sm90_cu_21e1f8cb_35124cuda3std3__45__cpo5beginE:
	.zero		1
	.type		_ZN73_INTERNAL_cd91c244_37_flash_fwd_hdim96_e4m3_softcap_sm90_cu_21e1f8cb_35124cuda3std3__475_GLOBAL__N__cd91c244_37_flash_fwd_hdim96_e4m3_softcap_sm90_cu_21e1f8cb_35126ignoreE,@object
	.size		_ZN73_INTERNAL_cd91c244_37_flash_fwd_hdim96_e4m3_softcap_sm90_cu_21e1f8cb_35124cuda3std3__475_GLOBAL__N__cd91c244_37_flash_fwd_hdim96_e4m3_softcap_sm90_cu_21e1f8cb_35126ignoreE,(_ZN73_INTERNAL_cd91c244_37_flash_fwd_hdim96_e4m3_softcap_sm90_cu_21e1f8cb_35124cute7productE - _ZN73_INTERNAL_cd91c244_37_flash_fwd_hdim96_e4m3_softcap_sm90_cu_21e1f8cb_35124cuda3std3__475_GLOBAL__N__cd91c244_37_flash_fwd_hdim96_e4m3_softcap_sm90_cu_21e1f8cb_35126ignoreE)
_ZN73_INTERNAL_cd91c244_37_flash_fwd_hdim96_e4m3_softcap_sm90_cu_21e1f8cb_35124cuda3std3__475_GLOBAL__N__cd91c244_37_flash_fwd_hdim96_e4m3_softcap_sm90_cu_21e1f8cb_35126ignoreE:
	.zero		1
	.type		_ZN73_INTERNAL_cd91c244_37_flash_fwd_hdim96_e4m3_softcap_sm90_cu_21e1f8cb_35124cute7productE,@object
	.size		_ZN73_INTERNAL_cd91c244_37_flash_fwd_hdim96_e4m3_softcap_sm90_cu_21e1f8cb_35124cute7productE,(_ZN73_INTERNAL_cd91c244_37_flash_fwd_hdim96_e4m3_softcap_sm90_cu_21e1f8cb_35124cuda3std3__45__cpo3endE - _ZN73_INTERNAL_cd91c244_37_flash_fwd_hdim96_e4m3_softcap_sm90_cu_21e1f8cb_35124cute7productE)
_ZN73_INTERNAL_cd91c244_37_flash_fwd_hdim96_e4m3_softcap_sm90_cu_21e1f8cb_35124cute7productE:
	.zero		1
	.type		_ZN73_INTERNAL_cd91c244_37_flash_fwd_hdim96_e4m3_softcap_sm90_cu_21e1f8cb_35124cuda3std3__45__cpo3endE,@object
	.size		_ZN73_INTERNAL_cd91c244_37_flash_fwd_hdim96_e4m3_softcap_sm90_cu_21e1f8cb_35124cuda3std3__45__cpo3endE,(_ZN73_INTERNAL_cd91c244_37_flash_fwd_hdim96_e4m3_softcap_sm90_cu_21e1f8cb_35124cuda3std3__419piecewise_constructE - _ZN73_INTERNAL_cd91c244_37_flash_fwd_hdim96_e4m3_softcap_sm90_cu_21e1f8cb_35124cuda3std3__45__cpo3endE)
_ZN73_INTERNAL_cd91c244_37_flash_fwd_hdim96_e4m3_softcap_sm90_cu_21e1f8cb_35124cuda3std3__45__cpo3endE:
	.zero		1
	.type		_ZN73_INTERNAL_cd91c244_37_flash_fwd_hdim96_e4m3_softcap_sm90_cu_21e1f8cb_35124cuda3std3__419piecewise_constructE,@object
	.size		_ZN73_INTERNAL_cd91c244_37_flash_fwd_hdim96_e4m3_softcap_sm90_cu_21e1f8cb_35124cuda3std3__419piecewise_constructE,(_ZN73_INTERNAL_cd91c244_37_flash_fwd_hdim96_e4m3_softcap_sm90_cu_21e1f8cb_35124cuda3std3__45__cpo4cendE - _ZN73_INTERNAL_cd91c244_37_flash_fwd_hdim96_e4m3_softcap_sm90_cu_21e1f8cb_35124cuda3std3__419piecewise_constructE)
_ZN73_INTERNAL_cd91c244_37_flash_fwd_hdim96_e4m3_softcap_sm90_cu_21e1f8cb_35124cuda3std3__419piecewise_constructE:
	.zero		1
	.type		_ZN73_INTERNAL_cd91c244_37_flash_fwd_hdim96_e4m3_softcap_sm90_cu_21e1f8cb_35124cuda3std3__45__cpo4cendE,@object
	.size		_ZN73_INTERNAL_cd91c244_37_flash_fwd_hdim96_e4m3_softcap_sm90_cu_21e1f8cb_35124cuda3std3__45__cpo4cendE,(_ZN73_INTERNAL_cd91c244_37_flash_fwd_hdim96_e4m3_softcap_sm90_cu_21e1f8cb_35124cuda3std6ranges3__45__cpo4swapE - _ZN73_INTERNAL_cd91c244_37_flash_fwd_hdim96_e4m3_softcap_sm90_cu_21e1f8cb_35124cuda3std3__45__cpo4cendE)
_ZN73_INTERNAL_cd91c244_37_flash_fwd_hdim96_e4m3_softcap_sm90_cu_21e1f8cb_35124cuda3std3__45__cpo4cendE:
	.zero		1
	.type		_ZN73_INTERNAL_cd91c244_37_flash_fwd_hdim96_e4m3_softcap_sm90_cu_21e1f8cb_35124cuda3std6ranges3__45__cpo4swapE,@object
	.size		_ZN73_INTERNAL_cd91c244_37_flash_fwd_hdim96_e4m3_softcap_sm90_cu_21e1f8cb_35124cuda3std6ranges3__45__cpo4swapE,(.L_7 - _ZN73_INTERNAL_cd91c244_37_flash_fwd_hdim96_e4m3_softcap_sm90_cu_21e1f8cb_35124cuda3std6ranges3__45__cpo4swapE)
_ZN73_INTERNAL_cd91c244_37_flash_fwd_hdim96_e4m3_softcap_sm90_cu_21e1f8cb_35124cuda3std6ranges3__45__cpo4swapE:
	.zero		1
.L_7:


//--------------------- .nv.constant0._ZN7cutlass13device_kernelIN5flash11enable_sm90INS1_16FlashAttnFwdSm90INS1_25CollectiveMainloopFwdSm90ILi2EN4cute5tupleIJNS5_1CILi1EEES8_S8_EEENS6_IJNS7_ILi192EEENS7_ILi128EEENS7_ILi96EEEEEELi96ENS_12float_e4m3_tEfNS_4arch4Sm90ELb0ELb0ELb1ELb0ELb0ELb0ELb0ELb1ELb1ELb0ELb0ELb0EEENS1_21CollectiveEpilogueFwdINS6_IJSA_SC_SB_EEES9_NS_10bfloat16_tESG_Li384ELb0ELb0ELb0ELb1EEENS1_29StaticPersistentTileSchedulerILb0EEEEEEEEEvNT_6ParamsE --------------------------
	.section	.nv.constant0._ZN7cutlass13device_kernelIN5flash11enable_sm90INS1_16FlashAttnFwdSm90INS1_25CollectiveMainloopFwdSm90ILi2EN4cute5tupleIJNS5_1CILi1EEES8_S8_EEENS6_IJNS7_ILi192EEENS7_ILi128EEENS7_ILi96EEEEEELi96ENS_12float_e4m3_tEfNS_4arch4Sm90ELb0ELb0ELb1ELb0ELb0ELb0ELb0ELb1ELb1ELb0ELb0ELb0EEENS1_21CollectiveEpilogueFwdINS6_IJSA_SC_SB_EEES9_NS_10bfloat16_tESG_Li384ELb0ELb0ELb0ELb1EEENS1_29StaticPersistentTileSchedulerILb0EEEEEEEEEvNT_6ParamsE,"a",@progbits
	.sectionflags	@""
	.align	4
.nv.constant0._ZN7cutlass13device_kernelIN5flash11enable_sm90INS1_16FlashAttnFwdSm90INS1_25CollectiveMainloopFwdSm90ILi2EN4cute5tupleIJNS5_1CILi1EEES8_S8_EEENS6_IJNS7_ILi192EEENS7_ILi128EEENS7_ILi96EEEEEELi96ENS_12float_e4m3_tEfNS_4arch4Sm90ELb0ELb0ELb1ELb0ELb0ELb0ELb0ELb1ELb1ELb0ELb0ELb0EEENS1_21CollectiveEpilogueFwdINS6_IJSA_SC_SB_EEES9_NS_10bfloat16_tESG_Li384ELb0ELb0ELb0ELb1EEENS1_29StaticPersistentTileSchedulerILb0EEEEEEEEEvNT_6ParamsE:
	.zero		3840


//--------------------- .nv.constant0._ZN7cutlass13device_kernelIN5flash11enable_sm90INS1_16FlashAttnFwdSm90INS1_25CollectiveMainloopFwdSm90ILi2EN4cute5tupleIJNS5_1CILi1EEES8_S8_EEENS6_IJNS7_ILi192EEENS7_ILi128EEENS7_ILi96EEEEEELi96ENS_12float_e4m3_tEfNS_4arch4Sm90ELb0ELb0ELb1ELb1ELb0ELb0ELb0ELb1ELb1ELb0ELb0ELb0EEENS1_21CollectiveEpilogueFwdINS6_IJSA_SC_SB_EEES9_NS_10bfloat16_tESG_Li384ELb1ELb0ELb0ELb1EEENS1_36VarlenDynamicPersistentTileSchedulerILi192ELi128ELi384ELi128ELb0ELb0ELb1ELb0ELb1ELb1EEEEEEEEEvNT_6ParamsE --------------------------
	.section	.nv.constant0._ZN7cutlass13device_kernelIN5flash11enable_sm90INS1_16FlashAttnFwdSm90INS1_25CollectiveMainloopFwdSm90ILi2EN4cute5tupleIJNS5_1CILi1EEES8_S8_EEENS6_IJNS7_ILi192EEENS7_ILi128EEENS7_ILi96EEEEEELi96ENS_12float_e4m3_tEfNS_4arch4Sm90ELb0ELb0ELb1ELb1ELb0ELb0ELb0ELb1ELb1ELb0ELb0ELb0EEENS1_21CollectiveEpilogueFwdINS6_IJSA_SC_SB_EEES9_NS_10bfloat16_tESG_Li384ELb1ELb0ELb0ELb1EEENS1_36VarlenDynamicPersistentTileSchedulerILi192ELi128ELi384ELi128ELb0ELb0ELb1ELb0ELb1ELb1EEEEEEEEEvNT_6ParamsE,"a",@progbits
	.sectionflags	@""
	.align	4
.nv.constant0._ZN7cutlass13device_kernelIN5flash11enable_sm90INS1_16FlashAttnFwdSm90INS1_25CollectiveMainloopFwdSm90ILi2EN4cute5tupleIJNS5_1CILi1EEES8_S8_EEENS6_IJNS7_ILi192EEENS7_ILi128EEENS7_ILi96EEEEEELi96ENS_12float_e4m3_tEfNS_4arch4Sm90ELb0ELb0ELb1ELb1ELb0ELb0ELb0ELb1ELb1ELb0ELb0ELb0EEENS1_21CollectiveEpilogueFwdINS6_IJSA_SC_SB_EEES9_NS_10bfloat16_tESG_Li384ELb1ELb0ELb0ELb1EEENS1_36VarlenDynamicPersistentTileSchedulerILi192ELi128ELi384ELi128ELb0ELb0ELb1ELb0ELb1ELb1EEEEEEEEEvNT_6ParamsE:
	.zero		3456


//--------------------- .nv.constant0._ZN7cutlass13device_kernelIN5flash11enable_sm90INS1_16FlashAttnFwdSm90INS1_25CollectiveMainloopFwdSm90ILi2EN4cute5tupleIJNS5_1CILi1EEES8_S8_EEENS6_IJNS7_ILi192EEENS7_ILi128EEENS7_ILi96EEEEEELi96ENS_12float_e4m3_tEfNS_4arch4Sm90ELb0ELb0ELb1ELb1ELb0ELb1ELb0ELb1ELb1ELb0ELb0ELb0EEENS1_21CollectiveEpilogueFwdINS6_IJSA_SC_SB_EEES9_NS_10bfloat16_tESG_Li384ELb1ELb0ELb0ELb1EEENS1_36VarlenDynamicPersistentTileSchedulerILi192ELi128ELi384ELi128ELb0ELb0ELb1ELb0ELb1ELb1EEEEEEEEEvNT_6ParamsE --------------------------
	.section	.nv.constant0._ZN7cutlass13device_kernelIN5flash11enable_sm90INS1_16FlashAttnFwdSm90INS1_25CollectiveMainloopFwdSm90ILi2EN4cute5tupleIJNS5_1CILi1EEES8_S8_EEENS6_IJNS7_ILi192EEENS7_ILi128EEENS7_ILi96EEEEEELi96ENS_12float_e4m3_tEfNS_4arch4Sm90ELb0ELb0ELb1ELb1ELb0ELb1ELb0ELb1ELb1ELb0ELb0ELb0EEENS1_21CollectiveEpilogueFwdINS6_IJSA_SC_SB_EEES9_NS_10bfloat16_tESG_Li384ELb1ELb0ELb0ELb1EEENS1_36VarlenDynamicPersistentTileSchedulerILi192ELi128ELi384ELi128ELb0ELb0ELb1ELb0ELb1ELb1EEEEEEEEEvNT_6ParamsE,"a",@progbits
	.sectionflags	@""
	.align	4
.nv.constant0._ZN7cutlass13device_kernelIN5flash11enable_sm90INS1_16FlashAttnFwdSm90INS1_25CollectiveMainloopFwdSm90ILi2EN4cute5tupleIJNS5_1CILi1EEES8_S8_EEENS6_IJNS7_ILi192EEENS7_ILi128EEENS7_ILi96EEEEEELi96ENS_12float_e4m3_tEfNS_4arch4Sm90ELb0ELb0ELb1ELb1ELb0ELb1ELb0ELb1ELb1ELb0ELb0ELb0EEENS1_21CollectiveEpilogueFwdINS6_IJSA_SC_SB_EEES9_NS_10bfloat16_tESG_Li384ELb1ELb0ELb0ELb1EEENS1_36VarlenDynamicPersistentTileSchedulerILi192ELi128ELi384ELi128ELb0ELb0ELb1ELb0ELb1ELb1EEEEEEEEEvNT_6ParamsE:
	.zero		3456


//--------------------- .nv.constant0._ZN7cutlass13device_kernelIN5flash11enable_sm90INS1_16FlashAttnFwdSm90INS1_25CollectiveMainloopFwdSm90ILi2EN4cute5tupleIJNS5_1CILi1EEES8_S8_EEENS6_IJNS7_ILi192EEENS7_ILi128EEENS7_ILi96EEEEEELi96ENS_12float_e4m3_tEfNS_4arch4Sm90ELb0ELb1ELb1ELb0ELb0ELb0ELb0ELb1ELb1ELb0ELb0ELb0EEENS1_21CollectiveEpilogueFwdINS6_IJSA_SC_SB_EEES9_NS_10bfloat16_tESG_Li384ELb0ELb0ELb0ELb1EEENS1_30DynamicPersistentTileSchedulerILi384ELi128ELb0ELb0ELb1EEEEEEEEEvNT_6ParamsE --------------------------
	.section	.nv.constant0._ZN7cutlass13device_kernelIN5flash11enable_sm90INS1_16FlashAttnFwdSm90INS1_25CollectiveMainloopFwdSm90ILi2EN4cute5tupleIJNS5_1CILi1EEES8_S8_EEENS6_IJNS7_ILi192EEENS7_ILi128EEENS7_ILi96EEEEEELi96ENS_12float_e4m3_tEfNS_4arch4Sm90ELb0ELb1ELb1ELb0ELb0ELb0ELb0ELb1ELb1ELb0ELb0ELb0EEENS1_21CollectiveEpilogueFwdINS6_IJSA_SC_SB_EEES9_NS_10bfloat16_tESG_Li384ELb0ELb0ELb0ELb1EEENS1_30DynamicPersistentTileSchedulerILi384ELi128ELb0ELb0ELb1EEEEEEEEEvNT_6ParamsE,"a",@progbits
	.sectionflags	@""
	.align	4
.nv.constant0._ZN7cutlass13device_kernelIN5flash11enable_sm90INS1_16FlashAttnFwdSm90INS1_25CollectiveMainloopFwdSm90ILi2EN4cute5tupleIJNS5_1CILi1EEES8_S8_EEENS6_IJNS7_ILi192EEENS7_ILi128EEENS7_ILi96EEEEEELi96ENS_12float_e4m3_tEfNS_4arch4Sm90ELb0ELb1ELb1ELb0ELb0ELb0ELb0ELb1ELb1ELb0ELb0ELb0EEENS1_21CollectiveEpilogueFwdINS6_IJSA_SC_SB_EEES9_NS_10bfloat16_tESG_Li384ELb0ELb0ELb0ELb1EEENS1_30DynamicPersistentTileSchedulerILi384ELi128ELb0ELb0ELb1EEEEEEEEEvNT_6ParamsE:
	.zero		3840


//--------------------- .nv.constant0._ZN7cutlass13device_kernelIN5flash11enable_sm90INS1_16FlashAttnFwdSm90INS1_25CollectiveMainloopFwdSm90ILi2EN4cute5tupleIJNS5_1CILi1EEES8_S8_EEENS6_IJNS7_ILi192EEENS7_ILi128EEENS7_ILi96EEEEEELi96ENS_12float_e4m3_tEfNS_4arch4Sm90ELb0ELb1ELb1ELb1ELb0ELb0ELb0ELb1ELb1ELb0ELb0ELb0EEENS1_21CollectiveEpilogueFwdINS6_IJSA_SC_SB_EEES9_NS_10bfloat16_tESG_Li384ELb1ELb0ELb0ELb1EEENS1_36VarlenDynamicPersistentTileSchedulerILi192ELi128ELi384ELi128ELb0ELb0ELb1ELb1ELb0ELb1EEEEEEEEEvNT_6ParamsE --------------------------
	.section	.nv.constant0._ZN7cutlass13device_kernelIN5flash11enable_sm90INS1_16FlashAttnFwdSm90INS1_25CollectiveMainloopFwdSm90ILi2EN4cute5tupleIJNS5_1CILi1EEES8_S8_EEENS6_IJNS7_ILi192EEENS7_ILi128EEENS7_ILi96EEEEEELi96ENS_12float_e4m3_tEfNS_4arch4Sm90ELb0ELb1ELb1ELb1ELb0ELb0ELb0ELb1ELb1ELb0ELb0ELb0EEENS1_21CollectiveEpilogueFwdINS6_IJSA_SC_SB_EEES9_NS_10bfloat16_tESG_Li384ELb1ELb0ELb0ELb1EEENS1_36VarlenDynamicPersistentTileSchedulerILi192ELi128ELi384ELi128ELb0ELb0ELb1ELb1ELb0ELb1EEEEEEEEEvNT_6ParamsE,"a",@progbits
	.sectionflags	@""
	.align	4
.nv.constant0._ZN7cutlass13device_kernelIN5flash11enable_sm90INS1_16FlashAttnFwdSm90INS1_25CollectiveMainloopFwdSm90ILi2EN4cute5tupleIJNS5_1CILi1EEES8_S8_EEENS6_IJNS7_ILi192EEENS7_ILi128EEENS7_ILi96EEEEEELi96ENS_12float_e4m3_tEfNS_4arch4Sm90ELb0ELb1ELb1ELb1ELb0ELb0ELb0ELb1ELb1ELb0ELb0ELb0EEENS1_21CollectiveEpilogueFwdINS6_IJSA_SC_SB_EEES9_NS_10bfloat16_tESG_Li384ELb1ELb0ELb0ELb1EEENS1_36VarlenDynamicPersistentTileSchedulerILi192ELi128ELi384ELi128ELb0ELb0ELb1ELb1ELb0ELb1EEEEEEEEEvNT_6ParamsE:
	.zero		3456


//--------------------- .nv.constant0._ZN7cutlass13device_kernelIN5flash11enable_sm90INS1_16FlashAttnFwdSm90INS1_25CollectiveMainloopFwdSm90ILi2EN4cute5tupleIJNS5_1CILi1EEES8_S8_EEENS6_IJNS7_ILi192EEENS7_ILi128EEENS7_ILi96EEEEEELi96ENS_12float_e4m3_tEfNS_4arch4Sm90ELb0ELb1ELb1ELb1ELb0ELb1ELb0ELb1ELb1ELb0ELb0ELb0EEENS1_21CollectiveEpilogueFwdINS6_IJSA_SC_SB_EEES9_NS_10bfloat16_tESG_Li384ELb1ELb0ELb0ELb1EEENS1_36VarlenDynamicPersistentTileSchedulerILi192ELi128ELi384ELi128ELb0ELb0ELb1ELb1ELb0ELb1EEEEEEEEEvNT_6ParamsE --------------------------
	.section	.nv.constant0._ZN7cutlass13device_kernelIN5flash11enable_sm90INS1_16FlashAttnFwdSm90INS1_25CollectiveMainloopFwdSm90ILi2EN4cute5tupleIJNS5_1CILi1EEES8_S8_EEENS6_IJNS7_ILi192EEENS7_ILi128EEENS7_ILi96EEEEEELi96ENS_12float_e4m3_tEfNS_4arch4Sm90ELb0ELb1ELb1ELb1ELb0ELb1ELb0ELb1ELb1ELb0ELb0ELb0EEENS1_21CollectiveEpilogueFwdINS6_IJSA_SC_SB_EEES9_NS_10bfloat16_tESG_Li384ELb1ELb0ELb0ELb1EEENS1_36VarlenDynamicPersistentTileSchedulerILi192ELi128ELi384ELi128ELb0ELb0ELb1ELb1ELb0ELb1EEEEEEEEEvNT_6ParamsE,"a",@progbits
	.sectionflags	@""
	.align	4
.nv.constant0._ZN7cutlass13device_kernelIN5flash11enable_sm90INS1_16FlashAttnFwdSm90INS1_25CollectiveMainloopFwdSm90ILi2EN4cute5tupleIJNS5_1CILi1EEES8_S8_EEENS6_IJNS7_ILi192EEENS7_ILi128EEENS7_ILi96EEEEEELi96ENS_12float_e4m3_tEfNS_4arch4Sm90ELb0ELb1ELb1ELb1ELb0ELb1ELb0ELb1ELb1ELb0ELb0ELb0EEENS1_21CollectiveEpilogueFwdINS6_IJSA_SC_SB_EEES9_NS_10bfloat16_tESG_Li384ELb1ELb0ELb0ELb1EEENS1_36VarlenDynamicPersistentTileSchedulerILi192ELi128ELi384ELi128ELb0ELb0ELb1ELb1ELb0ELb1EEEEEEEEEvNT_6ParamsE:
	.zero		3456


//--------------------- .nv.constant0._ZN7cutlass13device_kernelIN5flash11enable_sm90INS1_16FlashAttnFwdSm90INS1_25CollectiveMainloopFwdSm90ILi2EN4cute5tupleIJNS5_1CILi1EEES8_S8_EEENS6_IJNS7_ILi192EEENS7_ILi128EEENS7_ILi96EEEEEELi96ENS_12float_e4m3_tEfNS_4arch4Sm90ELb1ELb0ELb1ELb0ELb0ELb0ELb0ELb1ELb1ELb0ELb0ELb0EEENS1_21CollectiveEpilogueFwdINS6_IJSA_SC_SB_EEES9_NS_10bfloat16_tESG_Li384ELb0ELb0ELb0ELb1EEENS1_30DynamicPersistentTileSchedulerILi384ELi128ELb0ELb0ELb1EEEEEEEEEvNT_6ParamsE --------------------------
	.section	.nv.constant0._ZN7cutlass13device_kernelIN5flash11enable_sm90INS1_16FlashAttnFwdSm90INS1_25CollectiveMainloopFwdSm90ILi2EN4cute5tupleIJNS5_1CILi1EEES8_S8_EEENS6_IJNS7_ILi192EEENS7_ILi128EEENS7_ILi96EEEEEELi96ENS_12float_e4m3_tEfNS_4arch4Sm90ELb1ELb0ELb1ELb0ELb0ELb0ELb0ELb1ELb1ELb0ELb0ELb0EEENS1_21CollectiveEpilogueFwdINS6_IJSA_SC_SB_EEES9_NS_10bfloat16_tESG_Li384ELb0ELb0ELb0ELb1EEENS1_30DynamicPersistentTileSchedulerILi384ELi128ELb0ELb0ELb1EEEEEEEEEvNT_6ParamsE,"a",@progbits
	.sectionflags	@""
	.align	4
.nv.constant0._ZN7cutlass13device_kernelIN5flash11enable_sm90INS1_16FlashAttnFwdSm90INS1_25CollectiveMainloopFwdSm90ILi2EN4cute5tupleIJNS5_1CILi1EEES8_S8_EEENS6_IJNS7_ILi192EEENS7_ILi128EEENS7_ILi96EEEEEELi96ENS_12float_e4m3_tEfNS_4arch4Sm90ELb1ELb0ELb1ELb0ELb0ELb0ELb0ELb1ELb1ELb0ELb0ELb0EEENS1_21CollectiveEpilogueFwdINS6_IJSA_SC_SB_EEES9_NS_10bfloat16_tESG_Li384ELb0ELb0ELb0ELb1EEENS1_30DynamicPersistentTileSchedulerILi384ELi128ELb0ELb0ELb1EEEEEEEEEvNT_6ParamsE:
	.zero		3840


//--------------------- .nv.constant0._ZN7cutlass13device_kernelIN5flash11enable_sm90INS1_16FlashAttnFwdSm90INS1_25CollectiveMainloopFwdSm90ILi2EN4cute5tupleIJNS5_1CILi1EEES8_S8_EEENS6_IJNS7_ILi192EEENS7_ILi128EEENS7_ILi96EEEEEELi96ENS_12float_e4m3_tEfNS_4arch4Sm90ELb1ELb0ELb1ELb1ELb0ELb0ELb0ELb1ELb1ELb0ELb0ELb0EEENS1_21CollectiveEpilogueFwdINS6_IJSA_SC_SB_EEES9_NS_10bfloat16_tESG_Li384ELb1ELb0ELb0ELb1EEENS1_36VarlenDynamicPersistentTileSchedulerILi192ELi128ELi384ELi128ELb0ELb0ELb1ELb1ELb1ELb1EEEEEEEEEvNT_6ParamsE --------------------------
	.section	.nv.constant0._ZN7cutlass13device_kernelIN5flash11enable_sm90INS1_16FlashAttnFwdSm90INS1_25CollectiveMainloopFwdSm90ILi2EN4cute5tupleIJNS5_1CILi1EEES8_S8_EEENS6_IJNS7_ILi192EEENS7_ILi128EEENS7_ILi96EEEEEELi96ENS_12float_e4m3_tEfNS_4arch4Sm90ELb1ELb0ELb1ELb1ELb0ELb0ELb0ELb1ELb1ELb0ELb0ELb0EEENS1_21CollectiveEpilogueFwdINS6_IJSA_SC_SB_EEES9_NS_10bfloat16_tESG_Li384ELb1ELb0ELb0ELb1EEENS1_36VarlenDynamicPersistentTileSchedulerILi192ELi128ELi384ELi128ELb0ELb0ELb1ELb1ELb1ELb1EEEEEEEEEvNT_6ParamsE,"a",@progbits
	.sectionflags	@""
	.align	4
.nv.constant0._ZN7cutlass13device_kernelIN5flash11enable_sm90INS1_16FlashAttnFwdSm90INS1_25CollectiveMainloopFwdSm90ILi2EN4cute5tupleIJNS5_1CILi1EEES8_S8_EEENS6_IJNS7_ILi192EEENS7_ILi128EEENS7_ILi96EEEEEELi96ENS_12float_e4m3_tEfNS_4arch4Sm90ELb1ELb0ELb1ELb1ELb0ELb0ELb0ELb1ELb1ELb0ELb0ELb0EEENS1_21CollectiveEpilogueFwdINS6_IJSA_SC_SB_EEES9_NS_10bfloat16_tESG_Li384ELb1ELb0ELb0ELb1EEENS1_36VarlenDynamicPersistentTileSchedulerILi192ELi128ELi384ELi128ELb0ELb0ELb1ELb1ELb1ELb1EEEEEEEEEvNT_6ParamsE:
	.zero		3456


//--------------------- .nv.constant0._ZN7cutlass13device_kernelIN5flash11enable_sm90INS1_16FlashAttnFwdSm90INS1_25CollectiveMainloopFwdSm90ILi2EN4cute5tupleIJNS5_1CILi1EEES8_S8_EEENS6_IJNS7_ILi192EEENS7_ILi128EEENS7_ILi96EEEEEELi96ENS_12float_e4m3_tEfNS_4arch4Sm90ELb1ELb0ELb1ELb1ELb0ELb1ELb0ELb1ELb1ELb0ELb0ELb0EEENS1_21CollectiveEpilogueFwdINS6_IJSA_SC_SB_EEES9_NS_10bfloat16_tESG_Li384ELb1ELb0ELb0ELb1EEENS1_36VarlenDynamicPersistentTileSchedulerILi192ELi128ELi384ELi128ELb0ELb0ELb1ELb1ELb1ELb1EEEEEEEEEvNT_6ParamsE --------------------------
	.section	.nv.constant0._ZN7cutlass13device_kernelIN5flash11enable_sm90INS1_16FlashAttnFwdSm90INS1_25CollectiveMainloopFwdSm90ILi2EN4cute5tupleIJNS5_1CILi1EEES8_S8_EEENS6_IJNS7_ILi192EEENS7_ILi128EEENS7_ILi96EEEEEELi96ENS_12float_e4m3_tEfNS_4arch4Sm90ELb1ELb0ELb1ELb1ELb0ELb1ELb0ELb1ELb1ELb0ELb0ELb0EEENS1_21CollectiveEpilogueFwdINS6_IJSA_SC_SB_EEES9_NS_10bfloat16_tESG_Li384ELb1ELb0ELb0ELb1EEENS1_36VarlenDynamicPersistentTileSchedulerILi192ELi128ELi384ELi128ELb0ELb0ELb1ELb1ELb1ELb1EEEEEEEEEvNT_6ParamsE,"a",@progbits
	.sectionflags	@""
	.align	4
.nv.constant0._ZN7cutlass13device_kernelIN5flash11enable_sm90INS1_16FlashAttnFwdSm90INS1_25CollectiveMainloopFwdSm90ILi2EN4cute5tupleIJNS5_1CILi1EEES8_S8_EEENS6_IJNS7_ILi192EEENS7_ILi128EEENS7_ILi96EEEEEELi96ENS_12float_e4m3_tEfNS_4arch4Sm90ELb1ELb0ELb1ELb1ELb0ELb1ELb0ELb1ELb1ELb0ELb0ELb0EEENS1_21CollectiveEpilogueFwdINS6_IJSA_SC_SB_EEES9_NS_10bfloat16_tESG_Li384ELb1ELb0ELb0ELb1EEENS1_36VarlenDynamicPersistentTileSchedulerILi192ELi128ELi384ELi128ELb0ELb0ELb1ELb1ELb1ELb1EEEEEEEEEvNT_6ParamsE:
	.zero		3456


//--------------------- SYMBOLS --------------------------

	.type		.nv.reservedSmem.offset0,@object
	.size		.nv.reservedSmem.offset0,0x4
